	.target	sm_90a

	.elftype	@"ET_EXEC"


//--------------------- .note.nv.tkinfo           --------------------------
	.section	.note.nv.tkinfo,"",@"SHT_NOTE"
	.sectionflags	@"SHF_NOTE_NV_TKINFO"
	.tkinfo
        /*0018*/ 	.word	0x00000002
        /*0030*/ 	.string	""
        /*0030*/ 	.string	"ptxas"
        /*0030*/ 	.string	"Cuda compilation tools, release 13.0, V13.0.88"
        /*0030*/ 	.string	"Build cuda_13.0.r13.0/compiler.36424714_0"
        /*0030*/ 	.string	"-arch sm_90a -m 64 "



//--------------------- .note.nv.cuinfo           --------------------------
	.section	.note.nv.cuinfo,"",@"SHT_NOTE"
	.sectionflags	@"SHF_NOTE_NV_CUINFO"
        /*0018*/ 	.short	0x0002
        /*001a*/ 	.short	0x005a
        /*001c*/ 	.short	0x0082
	.zero		2


//--------------------- .nv.info                  --------------------------
	.section	.nv.info,"",@"SHT_CUDA_INFO"
	.align	4


	//----- nvinfo : EIATTR_REGCOUNT
	.align		4
        /*0000*/ 	.byte	0x04, 0x2f
        /*0002*/ 	.short	(.L_12 - .L_11)
	.align		4
.L_11:
        /*0004*/ 	.word	index@(_ZN7cutlass13device_kernelINS_4conv6kernel13ConvUniversalINS1_16ConvProblemShapeILNS1_8OperatorE0ELi3EEENS1_10collective14CollectiveConvINS1_46MainloopSm90TmaGmmaWarpSpecializedImplicitGemmILS5_0ELi11ELi3EN4cute5tupleIJNSA_1CILi1EEESD_SD_EEENS1_36KernelImplicitTmaWarpSpecializedSm90ELi1EEENSB_IJNSC_ILi256EEENSC_ILi64EEENSB_IJNSC_ILi32EEEEEEEEENS_6half_tESM_NSA_8TiledMMAINSA_8MMA_AtomIJNSA_4SM904GMMA25MMA_64x64x16_F32F16F16_SSILNSQ_5MajorE0ELSS_0ELNSQ_7ScaleInE1ELST_1EEEEEENSA_6LayoutISE_NSB_IJNSC_ILi0EEESX_SX_EEEEENSB_IJNSA_10UnderscoreES10_S10_EEEEENS7_6detail26Sm90ImplicitGemmTileTraitsINSA_20SM90_TMA_LOAD_IM2COLENSA_14ComposedLayoutINSA_7SwizzleILi2ELi4ELi3EEENSA_18smem_ptr_flag_bitsILi16EEENSW_INSB_IJNSB_IJNSC_ILi8EEESJ_EEENSB_IJSJ_SD_EEENSB_IJSD_NSC_ILi11EEEEEEEEENSB_IJNSB_IJSJ_SH_EEENSB_IJSD_SX_EEENSB_IJSX_NSC_ILi8192EEEEEEEEEEEEEvEENS14_INSA_13SM90_TMA_LOADENS16_IS18_S1A_NSW_INSB_IJNSB_IJS1B_S1B_EEES1D_S1F_EEENSB_IJS1H_S1I_NSB_IJSX_NSC_ILi2048EEEEEEEEEEEEEvEEEENS_8epilogue10collective6detail29Sm90TmaWarpSpecializedAdapterINS20_15DefaultEpilogueISM_NSB_IJNSB_IJllllEEESD_SX_EEES25_NS1Z_6thread17LinearCombinationISM_Li1EffLNS26_9ScaleType4KindE0ELNS_15FloatRoundStyleE2ESM_EENS_4gemm15EpilogueDefaultEEEEEvvEEEEvNT_6ParamsE)
        /*0008*/ 	.word	0x0000009a


	//----- nvinfo : EIATTR_FRAME_SIZE
	.align		4
.L_12:
        /*000c*/ 	.byte	0x04, 0x11
        /*000e*/ 	.short	(.L_14 - .L_13)
	.align		4
.L_13:
        /*0010*/ 	.word	index@(_ZN7cutlass13device_kernelINS_4conv6kernel13ConvUniversalINS1_16ConvProblemShapeILNS1_8OperatorE0ELi3EEENS1_10collective14CollectiveConvINS1_46MainloopSm90TmaGmmaWarpSpecializedImplicitGemmILS5_0ELi11ELi3EN4cute5tupleIJNSA_1CILi1EEESD_SD_EEENS1_36KernelImplicitTmaWarpSpecializedSm90ELi1EEENSB_IJNSC_ILi256EEENSC_ILi64EEENSB_IJNSC_ILi32EEEEEEEEENS_6half_tESM_NSA_8TiledMMAINSA_8MMA_AtomIJNSA_4SM904GMMA25MMA_64x64x16_F32F16F16_SSILNSQ_5MajorE0ELSS_0ELNSQ_7ScaleInE1ELST_1EEEEEENSA_6LayoutISE_NSB_IJNSC_ILi0EEESX_SX_EEEEENSB_IJNSA_10UnderscoreES10_S10_EEEEENS7_6detail26Sm90ImplicitGemmTileTraitsINSA_20SM90_TMA_LOAD_IM2COLENSA_14ComposedLayoutINSA_7SwizzleILi2ELi4ELi3EEENSA_18smem_ptr_flag_bitsILi16EEENSW_INSB_IJNSB_IJNSC_ILi8EEESJ_EEENSB_IJSJ_SD_EEENSB_IJSD_NSC_ILi11EEEEEEEEENSB_IJNSB_IJSJ_SH_EEENSB_IJSD_SX_EEENSB_IJSX_NSC_ILi8192EEEEEEEEEEEEEvEENS14_INSA_13SM90_TMA_LOADENS16_IS18_S1A_NSW_INSB_IJNSB_IJS1B_S1B_EEES1D_S1F_EEENSB_IJS1H_S1I_NSB_IJSX_NSC_ILi2048EEEEEEEEEEEEEvEEEENS_8epilogue10collective6detail29Sm90TmaWarpSpecializedAdapterINS20_15DefaultEpilogueISM_NSB_IJNSB_IJllllEEESD_SX_EEES25_NS1Z_6thread17LinearCombinationISM_Li1EffLNS26_9ScaleType4KindE0ELNS_15FloatRoundStyleE2ESM_EENS_4gemm15EpilogueDefaultEEEEEvvEEEEvNT_6ParamsE)
        /*0014*/ 	.word	0x00000000


	//----- nvinfo : EIATTR_MIN_STACK_SIZE
	.align		4
.L_14:
        /*0018*/ 	.byte	0x04, 0x12
        /*001a*/ 	.short	(.L_16 - .L_15)
	.align		4
.L_15:
        /*001c*/ 	.word	index@(_ZN7cutlass13device_kernelINS_4conv6kernel13ConvUniversalINS1_16ConvProblemShapeILNS1_8OperatorE0ELi3EEENS1_10collective14CollectiveConvINS1_46MainloopSm90TmaGmmaWarpSpecializedImplicitGemmILS5_0ELi11ELi3EN4cute5tupleIJNSA_1CILi1EEESD_SD_EEENS1_36KernelImplicitTmaWarpSpecializedSm90ELi1EEENSB_IJNSC_ILi256EEENSC_ILi64EEENSB_IJNSC_ILi32EEEEEEEEENS_6half_tESM_NSA_8TiledMMAINSA_8MMA_AtomIJNSA_4SM904GMMA25MMA_64x64x16_F32F16F16_SSILNSQ_5MajorE0ELSS_0ELNSQ_7ScaleInE1ELST_1EEEEEENSA_6LayoutISE_NSB_IJNSC_ILi0EEESX_SX_EEEEENSB_IJNSA_10UnderscoreES10_S10_EEEEENS7_6detail26Sm90ImplicitGemmTileTraitsINSA_20SM90_TMA_LOAD_IM2COLENSA_14ComposedLayoutINSA_7SwizzleILi2ELi4ELi3EEENSA_18smem_ptr_flag_bitsILi16EEENSW_INSB_IJNSB_IJNSC_ILi8EEESJ_EEENSB_IJSJ_SD_EEENSB_IJSD_NSC_ILi11EEEEEEEEENSB_IJNSB_IJSJ_SH_EEENSB_IJSD_SX_EEENSB_IJSX_NSC_ILi8192EEEEEEEEEEEEEvEENS14_INSA_13SM90_TMA_LOADENS16_IS18_S1A_NSW_INSB_IJNSB_IJS1B_S1B_EEES1D_S1F_EEENSB_IJS1H_S1I_NSB_IJSX_NSC_ILi2048EEEEEEEEEEEEEvEEEENS_8epilogue10collective6detail29Sm90TmaWarpSpecializedAdapterINS20_15DefaultEpilogueISM_NSB_IJNSB_IJllllEEESD_SX_EEES25_NS1Z_6thread17LinearCombinationISM_Li1EffLNS26_9ScaleType4KindE0ELNS_15FloatRoundStyleE2ESM_EENS_4gemm15EpilogueDefaultEEEEEvvEEEEvNT_6ParamsE)
        /*0020*/ 	.word	0x00000000
.L_16:


//--------------------- .nv.compat                --------------------------
	.section	.nv.compat,"",@"SHT_CUDA_COMPAT_INFO"
	.align	4
        /*0000*/ 	.byte	0x02, 0x09, 0x01, 0x00, 0x02, 0x02, 0x04, 0x00, 0x02, 0x05, 0x05, 0x00, 0x03, 0x07, 0x01, 0x01
        /*0010*/ 	.byte	0x02, 0x03, 0x01, 0x00, 0x02, 0x06, 0x01, 0x00, 0x04, 0x0b, 0x08, 0x00, 0x00, 0x00, 0x00, 0x00
        /*0020*/ 	.byte	0x00, 0x00, 0x00, 0x00


//--------------------- .nv.info._ZN7cutlass13device_kernelINS_4conv6kernel13ConvUniversalINS1_16ConvProblemShapeILNS1_8OperatorE0ELi3EEENS1_10collective14CollectiveConvINS1_46MainloopSm90TmaGmmaWarpSpecializedImplicitGemmILS5_0ELi11ELi3EN4cute5tupleIJNSA_1CILi1EEESD_SD_EEENS1_36KernelImplicitTmaWarpSpecializedSm90ELi1EEENSB_IJNSC_ILi256EEENSC_ILi64EEENSB_IJNSC_ILi32EEEEEEEEENS_6half_tESM_NSA_8TiledMMAINSA_8MMA_AtomIJNSA_4SM904GMMA25MMA_64x64x16_F32F16F16_SSILNSQ_5MajorE0ELSS_0ELNSQ_7ScaleInE1ELST_1EEEEEENSA_6LayoutISE_NSB_IJNSC_ILi0EEESX_SX_EEEEENSB_IJNSA_10UnderscoreES10_S10_EEEEENS7_6detail26Sm90ImplicitGemmTileTraitsINSA_20SM90_TMA_LOAD_IM2COLENSA_14ComposedLayoutINSA_7SwizzleILi2ELi4ELi3EEENSA_18smem_ptr_flag_bitsILi16EEENSW_INSB_IJNSB_IJNSC_ILi8EEESJ_EEENSB_IJSJ_SD_EEENSB_IJSD_NSC_ILi11EEEEEEEEENSB_IJNSB_IJSJ_SH_EEENSB_IJSD_SX_EEENSB_IJSX_NSC_ILi8192EEEEEEEEEEEEEvEENS14_INSA_13SM90_TMA_LOADENS16_IS18_S1A_NSW_INSB_IJNSB_IJS1B_S1B_EEES1D_S1F_EEENSB_IJS1H_S1I_NSB_IJSX_NSC_ILi2048EEEEEEEEEEEEEvEEEENS_8epilogue10collective6detail29Sm90TmaWarpSpecializedAdapterINS20_15DefaultEpilogueISM_NSB_IJNSB_IJllllEEESD_SX_EEES25_NS1Z_6thread17LinearCombinationISM_Li1EffLNS26_9ScaleType4KindE0ELNS_15FloatRoundStyleE2ESM_EENS_4gemm15EpilogueDefaultEEEEEvvEEEEvNT_6ParamsE --------------------------
	.section	.nv.info._ZN7cutlass13device_kernelINS_4conv6kernel13ConvUniversalINS1_16ConvProblemShapeILNS1_8OperatorE0ELi3EEENS1_10collective14CollectiveConvINS1_46MainloopSm90TmaGmmaWarpSpecializedImplicitGemmILS5_0ELi11ELi3EN4cute5tupleIJNSA_1CILi1EEESD_SD_EEENS1_36KernelImplicitTmaWarpSpecializedSm90ELi1EEENSB_IJNSC_ILi256EEENSC_ILi64EEENSB_IJNSC_ILi32EEEEEEEEENS_6half_tESM_NSA_8TiledMMAINSA_8MMA_AtomIJNSA_4SM904GMMA25MMA_64x64x16_F32F16F16_SSILNSQ_5MajorE0ELSS_0ELNSQ_7ScaleInE1ELST_1EEEEEENSA_6LayoutISE_NSB_IJNSC_ILi0EEESX_SX_EEEEENSB_IJNSA_10UnderscoreES10_S10_EEEEENS7_6detail26Sm90ImplicitGemmTileTraitsINSA_20SM90_TMA_LOAD_IM2COLENSA_14ComposedLayoutINSA_7SwizzleILi2ELi4ELi3EEENSA_18smem_ptr_flag_bitsILi16EEENSW_INSB_IJNSB_IJNSC_ILi8EEESJ_EEENSB_IJSJ_SD_EEENSB_IJSD_NSC_ILi11EEEEEEEEENSB_IJNSB_IJSJ_SH_EEENSB_IJSD_SX_EEENSB_IJSX_NSC_ILi8192EEEEEEEEEEEEEvEENS14_INSA_13SM90_TMA_LOADENS16_IS18_S1A_NSW_INSB_IJNSB_IJS1B_S1B_EEES1D_S1F_EEENSB_IJS1H_S1I_NSB_IJSX_NSC_ILi2048EEEEEEEEEEEEEvEEEENS_8epilogue10collective6detail29Sm90TmaWarpSpecializedAdapterINS20_15DefaultEpilogueISM_NSB_IJNSB_IJllllEEESD_SX_EEES25_NS1Z_6thread17LinearCombinationISM_Li1EffLNS26_9ScaleType4KindE0ELNS_15FloatRoundStyleE2ESM_EENS_4gemm15EpilogueDefaultEEEEEvvEEEEvNT_6ParamsE,"",@"SHT_CUDA_INFO"
	.sectionflags	@""
	.align	4


	//----- nvinfo : EIATTR_CUDA_API_VERSION
	.align		4
        /*0000*/ 	.byte	0x04, 0x37
        /*0002*/ 	.short	(.L_18 - .L_17)
.L_17:
        /*0004*/ 	.word	0x00000082


	//----- nvinfo : EIATTR_KPARAM_INFO
	.align		4
.L_18:
        /*0008*/ 	.byte	0x04, 0x17
        /*000a*/ 	.short	(.L_20 - .L_19)
.L_19:
        /*000c*/ 	.word	0x00000000
        /*0010*/ 	.short	0x0000
        /*0012*/ 	.short	0x0070
        /*0014*/ 	.byte	0x00, 0xf0, 0x01, 0x10


	//----- nvinfo : EIATTR_SPARSE_MMA_MASK
	.align		4
.L_20:
        /*0018*/ 	.byte	0x03, 0x50
        /*001a*/ 	.short	0x0000


	//----- nvinfo : EIATTR_MAXREG_COUNT
	.align		4
        /*001c*/ 	.byte	0x03, 0x1b
        /*001e*/ 	.short	0x00ff


	//----- nvinfo : EIATTR_NUM_BARRIERS
	.align		4
        /*0020*/ 	.byte	0x02, 0x4c
        /*0022*/ 	.byte	0x01
	.zero		1


	//----- nvinfo : EIATTR_MERCURY_ISA_VERSION
	.align		4
        /*0024*/ 	.byte	0x03, 0x5f
        /*0026*/ 	.short	0x0101


	//----- nvinfo : EIATTR_COOP_GROUP_MASK_REGIDS
	.align		4
        /*0028*/ 	.byte	0x04, 0x29
        /*002a*/ 	.short	(.L_22 - .L_21)


	//   ....[0]....
.L_21:
        /*002c*/ 	.word	0xffffffff


	//   ....[1]....
        /*0030*/ 	.word	0xffffffff


	//   ....[2]....
        /*0034*/ 	.word	0xffffffff


	//----- nvinfo : EIATTR_COOP_GROUP_INSTR_OFFSETS
	.align		4
.L_22:
        /*0038*/ 	.byte	0x04, 0x28
        /*003a*/ 	.short	(.L_24 - .L_23)


	//   ....[0]....
.L_23:
        /*003c*/ 	.word	0x00000060


	//   ....[1]....
        /*0040*/ 	.word	0x00000070


	//   ....[2]....
        /*0044*/ 	.word	0x00000130


	//----- nvinfo : EIATTR_MBARRIER_INSTR_OFFSETS
	.align		4
.L_24:
        /*0048*/ 	.byte	0x04, 0x39
        /*004a*/ 	.short	(.L_26 - .L_25)


	//   ....[0]....
.L_25:
        /*004c*/ 	.word	0x00000270
        /*0050*/ 	.word	0x000000ff
        /*0054*/ 	.word	0x00037000
        /*0058*/ 	.short	0x0100
        /*005a*/ 	.byte	0x08
	.zero		1


	//   ....[1]....
        /*005c*/ 	.word	0x00000280
        /*0060*/ 	.word	0x000000ff
        /*0064*/ 	.word	0x00037058
        /*0068*/ 	.short	0x0100
        /*006a*/ 	.byte	0x08
	.zero		1


	//   ....[2]....
        /*006c*/ 	.word	0x00000290
        /*0070*/ 	.word	0x000000ff
        /*0074*/ 	.word	0x00037008
        /*0078*/ 	.short	0x0100
        /*007a*/ 	.byte	0x08
	.zero		1


	//   ....[3]....
        /*007c*/ 	.word	0x000002a0
        /*0080*/ 	.word	0x000000ff
        /*0084*/ 	.word	0x00037060
        /*0088*/ 	.short	0x0100
        /*008a*/ 	.byte	0x08
	.zero		1


	//   ....[4]....
        /*008c*/ 	.word	0x000002b0
        /*0090*/ 	.word	0x000000ff
        /*0094*/ 	.word	0x00037010
        /*0098*/ 	.short	0x0100
        /*009a*/ 	.byte	0x08
	.zero		1


	//   ....[5]....
        /*009c*/ 	.word	0x000002c0
        /*00a0*/ 	.word	0x000000ff
        /*00a4*/ 	.word	0x00037068
        /*00a8*/ 	.short	0x0100
        /*00aa*/ 	.byte	0x08
	.zero		1


	//   ....[6]....
        /*00ac*/ 	.word	0x000002d0
        /*00b0*/ 	.word	0x000000ff
        /*00b4*/ 	.word	0x00037018
        /*00b8*/ 	.short	0x0100
        /*00ba*/ 	.byte	0x08
	.zero		1


	//   ....[7]....
        /*00bc*/ 	.word	0x000002e0
        /*00c0*/ 	.word	0x000000ff
        /*00c4*/ 	.word	0x00037070
        /*00c8*/ 	.short	0x0100
        /*00ca*/ 	.byte	0x08
	.zero		1


	//   ....[8]....
        /*00cc*/ 	.word	0x000002f0
        /*00d0*/ 	.word	0x000000ff
        /*00d4*/ 	.word	0x00037020
        /*00d8*/ 	.short	0x0100
        /*00da*/ 	.byte	0x08
	.zero		1


	//   ....[9]....
        /*00dc*/ 	.word	0x00000300
        /*00e0*/ 	.word	0x000000ff
        /*00e4*/ 	.word	0x00037078
        /*00e8*/ 	.short	0x0100
        /*00ea*/ 	.byte	0x08
	.zero		1


	//   ....[10]....
        /*00ec*/ 	.word	0x00000310
        /*00f0*/ 	.word	0x000000ff
        /*00f4*/ 	.word	0x00037028
        /*00f8*/ 	.short	0x0100
        /*00fa*/ 	.byte	0x08
	.zero		1


	//   ....[11]....
        /*00fc*/ 	.word	0x00000320
        /*0100*/ 	.word	0x000000ff
        /*0104*/ 	.word	0x00037080
        /*0108*/ 	.short	0x0100
        /*010a*/ 	.byte	0x08
	.zero		1


	//   ....[12]....
        /*010c*/ 	.word	0x00000330
        /*0110*/ 	.word	0x000000ff
        /*0114*/ 	.word	0x00037030
        /*0118*/ 	.short	0x0100
        /*011a*/ 	.byte	0x08
	.zero		1


	//   ....[13]....
        /*011c*/ 	.word	0x00000340
        /*0120*/ 	.word	0x000000ff
        /*0124*/ 	.word	0x00037088
        /*0128*/ 	.short	0x0100
        /*012a*/ 	.byte	0x08
	.zero		1


	//   ....[14]....
        /*012c*/ 	.word	0x00000350
        /*0130*/ 	.word	0x000000ff
        /*0134*/ 	.word	0x00037038
        /*0138*/ 	.short	0x0100
        /*013a*/ 	.byte	0x08
	.zero		1


	//   ....[15]....
        /*013c*/ 	.word	0x00000360
        /*0140*/ 	.word	0x000000ff
        /*0144*/ 	.word	0x00037090
        /*0148*/ 	.short	0x0100
        /*014a*/ 	.byte	0x08
	.zero		1


	//   ....[16]....
        /*014c*/ 	.word	0x00000370
        /*0150*/ 	.word	0x000000ff
        /*0154*/ 	.word	0x00037040
        /*0158*/ 	.short	0x0100
        /*015a*/ 	.byte	0x08
	.zero		1


	//   ....[17]....
        /*015c*/ 	.word	0x00000380
        /*0160*/ 	.word	0x000000ff
        /*0164*/ 	.word	0x00037098
        /*0168*/ 	.short	0x0100
        /*016a*/ 	.byte	0x08
	.zero		1


	//   ....[18]....
        /*016c*/ 	.word	0x00000390
        /*0170*/ 	.word	0x000000ff
        /*0174*/ 	.word	0x00037048
        /*0178*/ 	.short	0x0100
        /*017a*/ 	.byte	0x08
	.zero		1


	//   ....[19]....
        /*017c*/ 	.word	0x000003a0
        /*0180*/ 	.word	0x000000ff
        /*0184*/ 	.word	0x000370a0
        /*0188*/ 	.short	0x0100
        /*018a*/ 	.byte	0x08
	.zero		1


	//   ....[20]....
        /*018c*/ 	.word	0x000003b0
        /*0190*/ 	.word	0x000000ff
        /*0194*/ 	.word	0x00037050
        /*0198*/ 	.short	0x0100
        /*019a*/ 	.byte	0x08
	.zero		1


	//   ....[21]....
        /*019c*/ 	.word	0x000003c0
        /*01a0*/ 	.word	0x000000ff
        /*01a4*/ 	.word	0x000370a8
        /*01a8*/ 	.short	0x0100
        /*01aa*/ 	.byte	0x08
	.zero		1


	//   ....[22]....
        /*01ac*/ 	.word	0x00000cd0
        /*01b0*/ 	.word	0x00000005
        /*01b4*/ 	.word	0x00037000
        /*01b8*/ 	.short	0x010a
        /*01ba*/ 	.byte	0x3f
	.zero		1


	//   ....[23]....
        /*01bc*/ 	.word	0x00001150
        /*01c0*/ 	.word	0x00000006
        /*01c4*/ 	.word	0x00037000
        /*01c8*/ 	.short	0x010a
        /*01ca*/ 	.byte	0x3f
	.zero		1


	//   ....[24]....
        /*01cc*/ 	.word	0x00001450
        /*01d0*/ 	.word	0x000000ff
        /*01d4*/ 	.word	0x00000000
        /*01d8*/ 	.short	0x0101
        /*01da*/ 	.byte	0x07
	.zero		1


	//   ....[25]....
        /*01dc*/ 	.word	0x00001640
        /*01e0*/ 	.word	0x00000003
        /*01e4*/ 	.word	0x00000000
        /*01e8*/ 	.short	0x0101
        /*01ea*/ 	.byte	0x3f
	.zero		1


	//   ....[26]....
        /*01ec*/ 	.word	0x0000bc80
        /*01f0*/ 	.word	0x00000011
        /*01f4*/ 	.word	0x00037058
        /*01f8*/ 	.short	0x010a
        /*01fa*/ 	.byte	0x3f
	.zero		1


	//   ....[27]....
        /*01fc*/ 	.word	0x0000c470
        /*0200*/ 	.word	0x00000004
        /*0204*/ 	.word	0x00000000
        /*0208*/ 	.short	0x010a
        /*020a*/ 	.byte	0x3f
	.zero		1


	//   ....[28]....
        /*020c*/ 	.word	0x0000c520
        /*0210*/ 	.word	0x00000000
        /*0214*/ 	.word	0x00000000
        /*0218*/ 	.short	0x010a
        /*021a*/ 	.byte	0x3f
	.zero		1


	//   ....[29]....
        /*021c*/ 	.word	0x0000c5d0
        /*0220*/ 	.word	0x00000000
        /*0224*/ 	.word	0x00000000
        /*0228*/ 	.short	0x010a
        /*022a*/ 	.byte	0x3f
	.zero		1


	//   ....[30]....
        /*022c*/ 	.word	0x0000c680
        /*0230*/ 	.word	0x00000000
        /*0234*/ 	.word	0x00000000
        /*0238*/ 	.short	0x010a
        /*023a*/ 	.byte	0x3f
	.zero		1


	//   ....[31]....
        /*023c*/ 	.word	0x0000c730
        /*0240*/ 	.word	0x00000000
        /*0244*/ 	.word	0x00000000
        /*0248*/ 	.short	0x010a
        /*024a*/ 	.byte	0x3f
	.zero		1


	//   ....[32]....
        /*024c*/ 	.word	0x0000c7e0
        /*0250*/ 	.word	0x00000000
        /*0254*/ 	.word	0x00000000
        /*0258*/ 	.short	0x010a
        /*025a*/ 	.byte	0x3f
	.zero		1


	//   ....[33]....
        /*025c*/ 	.word	0x0000c890
        /*0260*/ 	.word	0x00000000
        /*0264*/ 	.word	0x00000000
        /*0268*/ 	.short	0x010a
        /*026a*/ 	.byte	0x3f
	.zero		1


	//   ....[34]....
        /*026c*/ 	.word	0x0000c940
        /*0270*/ 	.word	0x00000000
        /*0274*/ 	.word	0x00000000
        /*0278*/ 	.short	0x010a
        /*027a*/ 	.byte	0x3f
	.zero		1


	//   ....[35]....
        /*027c*/ 	.word	0x0000c9f0
        /*0280*/ 	.word	0x00000000
        /*0284*/ 	.word	0x00000000
        /*0288*/ 	.short	0x010a
        /*028a*/ 	.byte	0x3f
	.zero		1


	//   ....[36]....
        /*028c*/ 	.word	0x0000caa0
        /*0290*/ 	.word	0x00000000
        /*0294*/ 	.word	0x00000000
        /*0298*/ 	.short	0x010a
        /*029a*/ 	.byte	0x3f
	.zero		1


	//   ....[37]....
        /*029c*/ 	.word	0x0000cb50
        /*02a0*/ 	.word	0x00000003
        /*02a4*/ 	.word	0x00000000
        /*02a8*/ 	.short	0x010a
        /*02aa*/ 	.byte	0x3f
	.zero		1


	//----- nvinfo : EIATTR_NUM_MBARRIERS
	.align		4
.L_26:
        /*02ac*/ 	.byte	0x03, 0x38
        /*02ae*/ 	.short	0x0016


	//----- nvinfo : EIATTR_EXIT_INSTR_OFFSETS
	.align		4
        /*02b0*/ 	.byte	0x04, 0x1c
        /*02b2*/ 	.short	(.L_28 - .L_27)


	//   ....[0]....
.L_27:
        /*02b4*/ 	.word	0x00000800


	//   ....[1]....
        /*02b8*/ 	.word	0x00001740


	//   ....[2]....
        /*02bc*/ 	.word	0x000087e0


	//   ....[3]....
        /*02c0*/ 	.word	0x00008820


	//   ....[4]....
        /*02c4*/ 	.word	0x0000ba70


	//   ....[5]....
        /*02c8*/ 	.word	0x0000bab0


	//   ....[6]....
        /*02cc*/ 	.word	0x0000bad0


	//   ....[7]....
        /*02d0*/ 	.word	0x0000c360


	//   ....[8]....
        /*02d4*/ 	.word	0x0000cb80


	//----- nvinfo : EIATTR_MAX_THREADS
	.align		4
.L_28:
        /*02d8*/ 	.byte	0x04, 0x05
        /*02da*/ 	.short	(.L_30 - .L_29)
.L_29:
        /*02dc*/ 	.word	0x00000100
        /*02e0*/ 	.word	0x00000001
        /*02e4*/ 	.word	0x00000001


	//----- nvinfo : EIATTR_CRS_STACK_SIZE
	.align		4
.L_30:
        /*02e8*/ 	.byte	0x04, 0x1e
        /*02ea*/ 	.short	(.L_32 - .L_31)
.L_31:
        /*02ec*/ 	.word	0x00000000


	//----- nvinfo : EIATTR_CBANK_PARAM_SIZE
	.align		4
.L_32:
        /*02f0*/ 	.byte	0x03, 0x19
        /*02f2*/ 	.short	0x0470


	//----- nvinfo : EIATTR_PARAM_CBANK
	.align		4
        /*02f4*/ 	.byte	0x04, 0x0a
        /*02f6*/ 	.short	(.L_34 - .L_33)
	.align		4
.L_33:
        /*02f8*/ 	.word	index@(.nv.constant0._ZN7cutlass13device_kernelINS_4conv6kernel13ConvUniversalINS1_16ConvProblemShapeILNS1_8OperatorE0ELi3EEENS1_10collective14CollectiveConvINS1_46MainloopSm90TmaGmmaWarpSpecializedImplicitGemmILS5_0ELi11ELi3EN4cute5tupleIJNSA_1CILi1EEESD_SD_EEENS1_36KernelImplicitTmaWarpSpecializedSm90ELi1EEENSB_IJNSC_ILi256EEENSC_ILi64EEENSB_IJNSC_ILi32EEEEEEEEENS_6half_tESM_NSA_8TiledMMAINSA_8MMA_AtomIJNSA_4SM904GMMA25MMA_64x64x16_F32F16F16_SSILNSQ_5MajorE0ELSS_0ELNSQ_7ScaleInE1ELST_1EEEEEENSA_6LayoutISE_NSB_IJNSC_ILi0EEESX_SX_EEEEENSB_IJNSA_10UnderscoreES10_S10_EEEEENS7_6detail26Sm90ImplicitGemmTileTraitsINSA_20SM90_TMA_LOAD_IM2COLENSA_14ComposedLayoutINSA_7SwizzleILi2ELi4ELi3EEENSA_18smem_ptr_flag_bitsILi16EEENSW_INSB_IJNSB_IJNSC_ILi8EEESJ_EEENSB_IJSJ_SD_EEENSB_IJSD_NSC_ILi11EEEEEEEEENSB_IJNSB_IJSJ_SH_EEENSB_IJSD_SX_EEENSB_IJSX_NSC_ILi8192EEEEEEEEEEEEEvEENS14_INSA_13SM90_TMA_LOADENS16_IS18_S1A_NSW_INSB_IJNSB_IJS1B_S1B_EEES1D_S1F_EEENSB_IJS1H_S1I_NSB_IJSX_NSC_ILi2048EEEEEEEEEEEEEvEEEENS_8epilogue10collective6detail29Sm90TmaWarpSpecializedAdapterINS20_15DefaultEpilogueISM_NSB_IJNSB_IJllllEEESD_SX_EEES25_NS1Z_6thread17LinearCombinationISM_Li1EffLNS26_9ScaleType4KindE0ELNS_15FloatRoundStyleE2ESM_EENS_4gemm15EpilogueDefaultEEEEEvvEEEEvNT_6ParamsE)
        /*02fc*/ 	.short	0x0210
        /*02fe*/ 	.short	0x0470


	//----- nvinfo : EIATTR_SW_WAR
	.align		4
.L_34:
        /*0300*/ 	.byte	0x04, 0x36
        /*0302*/ 	.short	(.L_36 - .L_35)
.L_35:
        /*0304*/ 	.word	0x00000008
.L_36:


//--------------------- .nv.callgraph             --------------------------
	.section	.nv.callgraph,"",@"SHT_CUDA_CALLGRAPH"
	.align	4
	.sectionentsize	8
	.align		4
        /*0000*/ 	.word	0x00000000
	.align		4
        /*0004*/ 	.word	0xffffffff
	.align		4
        /*0008*/ 	.word	0x00000000
	.align		4
        /*000c*/ 	.word	0xfffffffe
	.align		4
        /*0010*/ 	.word	0x00000000
	.align		4
        /*0014*/ 	.word	0xfffffffd
	.align		4
        /*0018*/ 	.word	0x00000000
	.align		4
        /*001c*/ 	.word	0xfffffffc


//--------------------- .nv.constant4             --------------------------
	.section	.nv.constant4,"a",@progbits
	.align	8
	.align		8
.nv.constant4:
        /*0000*/ 	.dword	_ZN39_INTERNAL_1b980728_4_k_cu_2f16ab11_27934cuda3std3__45__cpo5beginE
	.align		8
        /*0008*/ 	.dword	_ZN39_INTERNAL_1b980728_4_k_cu_2f16ab11_27934cuda3std3__45__cpo3endE
	.align		8
        /*0010*/ 	.dword	_ZN39_INTERNAL_1b980728_4_k_cu_2f16ab11_27934cuda3std3__45__cpo6cbeginE
	.align		8
        /*0018*/ 	.dword	_ZN39_INTERNAL_1b980728_4_k_cu_2f16ab11_27934cuda3std3__45__cpo4cendE
	.align		8
        /*0020*/ 	.dword	_ZN39_INTERNAL_1b980728_4_k_cu_2f16ab11_27934cuda3std3__441_GLOBAL__N__1b980728_4_k_cu_2f16ab11_27936ignoreE
	.align		8
        /*0028*/ 	.dword	_ZN39_INTERNAL_1b980728_4_k_cu_2f16ab11_27934cuda3std3__419piecewise_constructE
	.align		8
        /*0030*/ 	.dword	_ZN39_INTERNAL_1b980728_4_k_cu_2f16ab11_27934cuda3std3__48in_placeE
	.align		8
        /*0038*/ 	.dword	_ZN39_INTERNAL_1b980728_4_k_cu_2f16ab11_27934cuda3std6ranges3__45__cpo4swapE
	.align		8
        /*0040*/ 	.dword	_ZN39_INTERNAL_1b980728_4_k_cu_2f16ab11_27934cuda3std6ranges3__45__cpo9iter_moveE
	.align		8
        /*0048*/ 	.dword	_ZN39_INTERNAL_1b980728_4_k_cu_2f16ab11_27934cute7productE
	.align		8
        /*0050*/ 	.dword	_ZN39_INTERNAL_1b980728_4_k_cu_2f16ab11_27934cute1_E


//--------------------- .text._ZN7cutlass13device_kernelINS_4conv6kernel13ConvUniversalINS1_16ConvProblemShapeILNS1_8OperatorE0ELi3EEENS1_10collective14CollectiveConvINS1_46MainloopSm90TmaGmmaWarpSpecializedImplicitGemmILS5_0ELi11ELi3EN4cute5tupleIJNSA_1CILi1EEESD_SD_EEENS1_36KernelImplicitTmaWarpSpecializedSm90ELi1EEENSB_IJNSC_ILi256EEENSC_ILi64EEENSB_IJNSC_ILi32EEEEEEEEENS_6half_tESM_NSA_8TiledMMAINSA_8MMA_AtomIJNSA_4SM904GMMA25MMA_64x64x16_F32F16F16_SSILNSQ_5MajorE0ELSS_0ELNSQ_7ScaleInE1ELST_1EEEEEENSA_6LayoutISE_NSB_IJNSC_ILi0EEESX_SX_EEEEENSB_IJNSA_10UnderscoreES10_S10_EEEEENS7_6detail26Sm90ImplicitGemmTileTraitsINSA_20SM90_TMA_LOAD_IM2COLENSA_14ComposedLayoutINSA_7SwizzleILi2ELi4ELi3EEENSA_18smem_ptr_flag_bitsILi16EEENSW_INSB_IJNSB_IJNSC_ILi8EEESJ_EEENSB_IJSJ_SD_EEENSB_IJSD_NSC_ILi11EEEEEEEEENSB_IJNSB_IJSJ_SH_EEENSB_IJSD_SX_EEENSB_IJSX_NSC_ILi8192EEEEEEEEEEEEEvEENS14_INSA_13SM90_TMA_LOADENS16_IS18_S1A_NSW_INSB_IJNSB_IJS1B_S1B_EEES1D_S1F_EEENSB_IJS1H_S1I_NSB_IJSX_NSC_ILi2048EEEEEEEEEEEEEvEEEENS_8epilogue10collective6detail29Sm90TmaWarpSpecializedAdapterINS20_15DefaultEpilogueISM_NSB_IJNSB_IJllllEEESD_SX_EEES25_NS1Z_6thread17LinearCombinationISM_Li1EffLNS26_9ScaleType4KindE0ELNS_15FloatRoundStyleE2ESM_EENS_4gemm15EpilogueDefaultEEEEEvvEEEEvNT_6ParamsE --------------------------
	.section	.text._ZN7cutlass13device_kernelINS_4conv6kernel13ConvUniversalINS1_16ConvProblemShapeILNS1_8OperatorE0ELi3EEENS1_10collective14CollectiveConvINS1_46MainloopSm90TmaGmmaWarpSpecializedImplicitGemmILS5_0ELi11ELi3EN4cute5tupleIJNSA_1CILi1EEESD_SD_EEENS1_36KernelImplicitTmaWarpSpecializedSm90ELi1EEENSB_IJNSC_ILi256EEENSC_ILi64EEENSB_IJNSC_ILi32EEEEEEEEENS_6half_tESM_NSA_8TiledMMAINSA_8MMA_AtomIJNSA_4SM904GMMA25MMA_64x64x16_F32F16F16_SSILNSQ_5MajorE0ELSS_0ELNSQ_7ScaleInE1ELST_1EEEEEENSA_6LayoutISE_NSB_IJNSC_ILi0EEESX_SX_EEEEENSB_IJNSA_10UnderscoreES10_S10_EEEEENS7_6detail26Sm90ImplicitGemmTileTraitsINSA_20SM90_TMA_LOAD_IM2COLENSA_14ComposedLayoutINSA_7SwizzleILi2ELi4ELi3EEENSA_18smem_ptr_flag_bitsILi16EEENSW_INSB_IJNSB_IJNSC_ILi8EEESJ_EEENSB_IJSJ_SD_EEENSB_IJSD_NSC_ILi11EEEEEEEEENSB_IJNSB_IJSJ_SH_EEENSB_IJSD_SX_EEENSB_IJSX_NSC_ILi8192EEEEEEEEEEEEEvEENS14_INSA_13SM90_TMA_LOADENS16_IS18_S1A_NSW_INSB_IJNSB_IJS1B_S1B_EEES1D_S1F_EEENSB_IJS1H_S1I_NSB_IJSX_NSC_ILi2048EEEEEEEEEEEEEvEEEENS_8epilogue10collective6detail29Sm90TmaWarpSpecializedAdapterINS20_15DefaultEpilogueISM_NSB_IJNSB_IJllllEEESD_SX_EEES25_NS1Z_6thread17LinearCombinationISM_Li1EffLNS26_9ScaleType4KindE0ELNS_15FloatRoundStyleE2ESM_EENS_4gemm15EpilogueDefaultEEEEEvvEEEEvNT_6ParamsE,"ax",@progbits
	.align	128
.text._ZN7cutlass13device_kernelINS_4conv6kernel13ConvUniversalINS1_16ConvProblemShapeILNS1_8OperatorE0ELi3EEENS1_10collective14CollectiveConvINS1_46MainloopSm90TmaGmmaWarpSpecializedImplicitGemmILS5_0ELi11ELi3EN4cute5tupleIJNSA_1CILi1EEESD_SD_EEENS1_36KernelImplicitTmaWarpSpecializedSm90ELi1EEENSB_IJNSC_ILi256EEENSC_ILi64EEENSB_IJNSC_ILi32EEEEEEEEENS_6half_tESM_NSA_8TiledMMAINSA_8MMA_AtomIJNSA_4SM904GMMA25MMA_64x64x16_F32F16F16_SSILNSQ_5MajorE0ELSS_0ELNSQ_7ScaleInE1ELST_1EEEEEENSA_6LayoutISE_NSB_IJNSC_ILi0EEESX_SX_EEEEENSB_IJNSA_10UnderscoreES10_S10_EEEEENS7_6detail26Sm90ImplicitGemmTileTraitsINSA_20SM90_TMA_LOAD_IM2COLENSA_14ComposedLayoutINSA_7SwizzleILi2ELi4ELi3EEENSA_18smem_ptr_flag_bitsILi16EEENSW_INSB_IJNSB_IJNSC_ILi8EEESJ_EEENSB_IJSJ_SD_EEENSB_IJSD_NSC_ILi11EEEEEEEEENSB_IJNSB_IJSJ_SH_EEENSB_IJSD_SX_EEENSB_IJSX_NSC_ILi8192EEEEEEEEEEEEEvEENS14_INSA_13SM90_TMA_LOADENS16_IS18_S1A_NSW_INSB_IJNSB_IJS1B_S1B_EEES1D_S1F_EEENSB_IJS1H_S1I_NSB_IJSX_NSC_ILi2048EEEEEEEEEEEEEvEEEENS_8epilogue10collective6detail29Sm90TmaWarpSpecializedAdapterINS20_15DefaultEpilogueISM_NSB_IJNSB_IJllllEEESD_SX_EEES25_NS1Z_6thread17LinearCombinationISM_Li1EffLNS26_9ScaleType4KindE0ELNS_15FloatRoundStyleE2ESM_EENS_4gemm15EpilogueDefaultEEEEEvvEEEEvNT_6ParamsE:
        .type           _ZN7cutlass13device_kernelINS_4conv6kernel13ConvUniversalINS1_16ConvProblemShapeILNS1_8OperatorE0ELi3EEENS1_10collective14CollectiveConvINS1_46MainloopSm90TmaGmmaWarpSpecializedImplicitGemmILS5_0ELi11ELi3EN4cute5tupleIJNSA_1CILi1EEESD_SD_EEENS1_36KernelImplicitTmaWarpSpecializedSm90ELi1EEENSB_IJNSC_ILi256EEENSC_ILi64EEENSB_IJNSC_ILi32EEEEEEEEENS_6half_tESM_NSA_8TiledMMAINSA_8MMA_AtomIJNSA_4SM904GMMA25MMA_64x64x16_F32F16F16_SSILNSQ_5MajorE0ELSS_0ELNSQ_7ScaleInE1ELST_1EEEEEENSA_6LayoutISE_NSB_IJNSC_ILi0EEESX_SX_EEEEENSB_IJNSA_10UnderscoreES10_S10_EEEEENS7_6detail26Sm90ImplicitGemmTileTraitsINSA_20SM90_TMA_LOAD_IM2COLENSA_14ComposedLayoutINSA_7SwizzleILi2ELi4ELi3EEENSA_18smem_ptr_flag_bitsILi16EEENSW_INSB_IJNSB_IJNSC_ILi8EEESJ_EEENSB_IJSJ_SD_EEENSB_IJSD_NSC_ILi11EEEEEEEEENSB_IJNSB_IJSJ_SH_EEENSB_IJSD_SX_EEENSB_IJSX_NSC_ILi8192EEEEEEEEEEEEEvEENS14_INSA_13SM90_TMA_LOADENS16_IS18_S1A_NSW_INSB_IJNSB_IJS1B_S1B_EEES1D_S1F_EEENSB_IJS1H_S1I_NSB_IJSX_NSC_ILi2048EEEEEEEEEEEEEvEEEENS_8epilogue10collective6detail29Sm90TmaWarpSpecializedAdapterINS20_15DefaultEpilogueISM_NSB_IJNSB_IJllllEEESD_SX_EEES25_NS1Z_6thread17LinearCombinationISM_Li1EffLNS26_9ScaleType4KindE0ELNS_15FloatRoundStyleE2ESM_EENS_4gemm15EpilogueDefaultEEEEEvvEEEEvNT_6ParamsE,@function
        .size           _ZN7cutlass13device_kernelINS_4conv6kernel13ConvUniversalINS1_16ConvProblemShapeILNS1_8OperatorE0ELi3EEENS1_10collective14CollectiveConvINS1_46MainloopSm90TmaGmmaWarpSpecializedImplicitGemmILS5_0ELi11ELi3EN4cute5tupleIJNSA_1CILi1EEESD_SD_EEENS1_36KernelImplicitTmaWarpSpecializedSm90ELi1EEENSB_IJNSC_ILi256EEENSC_ILi64EEENSB_IJNSC_ILi32EEEEEEEEENS_6half_tESM_NSA_8TiledMMAINSA_8MMA_AtomIJNSA_4SM904GMMA25MMA_64x64x16_F32F16F16_SSILNSQ_5MajorE0ELSS_0ELNSQ_7ScaleInE1ELST_1EEEEEENSA_6LayoutISE_NSB_IJNSC_ILi0EEESX_SX_EEEEENSB_IJNSA_10UnderscoreES10_S10_EEEEENS7_6detail26Sm90ImplicitGemmTileTraitsINSA_20SM90_TMA_LOAD_IM2COLENSA_14ComposedLayoutINSA_7SwizzleILi2ELi4ELi3EEENSA_18smem_ptr_flag_bitsILi16EEENSW_INSB_IJNSB_IJNSC_ILi8EEESJ_EEENSB_IJSJ_SD_EEENSB_IJSD_NSC_ILi11EEEEEEEEENSB_IJNSB_IJSJ_SH_EEENSB_IJSD_SX_EEENSB_IJSX_NSC_ILi8192EEEEEEEEEEEEEvEENS14_INSA_13SM90_TMA_LOADENS16_IS18_S1A_NSW_INSB_IJNSB_IJS1B_S1B_EEES1D_S1F_EEENSB_IJS1H_S1I_NSB_IJSX_NSC_ILi2048EEEEEEEEEEEEEvEEEENS_8epilogue10collective6detail29Sm90TmaWarpSpecializedAdapterINS20_15DefaultEpilogueISM_NSB_IJNSB_IJllllEEESD_SX_EEES25_NS1Z_6thread17LinearCombinationISM_Li1EffLNS26_9ScaleType4KindE0ELNS_15FloatRoundStyleE2ESM_EENS_4gemm15EpilogueDefaultEEEEEvvEEEEvNT_6ParamsE,(.L_x_261 - _ZN7cutlass13device_kernelINS_4conv6kernel13ConvUniversalINS1_16ConvProblemShapeILNS1_8OperatorE0ELi3EEENS1_10collective14CollectiveConvINS1_46MainloopSm90TmaGmmaWarpSpecializedImplicitGemmILS5_0ELi11ELi3EN4cute5tupleIJNSA_1CILi1EEESD_SD_EEENS1_36KernelImplicitTmaWarpSpecializedSm90ELi1EEENSB_IJNSC_ILi256EEENSC_ILi64EEENSB_IJNSC_ILi32EEEEEEEEENS_6half_tESM_NSA_8TiledMMAINSA_8MMA_AtomIJNSA_4SM904GMMA25MMA_64x64x16_F32F16F16_SSILNSQ_5MajorE0ELSS_0ELNSQ_7ScaleInE1ELST_1EEEEEENSA_6LayoutISE_NSB_IJNSC_ILi0EEESX_SX_EEEEENSB_IJNSA_10UnderscoreES10_S10_EEEEENS7_6detail26Sm90ImplicitGemmTileTraitsINSA_20SM90_TMA_LOAD_IM2COLENSA_14ComposedLayoutINSA_7SwizzleILi2ELi4ELi3EEENSA_18smem_ptr_flag_bitsILi16EEENSW_INSB_IJNSB_IJNSC_ILi8EEESJ_EEENSB_IJSJ_SD_EEENSB_IJSD_NSC_ILi11EEEEEEEEENSB_IJNSB_IJSJ_SH_EEENSB_IJSD_SX_EEENSB_IJSX_NSC_ILi8192EEEEEEEEEEEEEvEENS14_INSA_13SM90_TMA_LOADENS16_IS18_S1A_NSW_INSB_IJNSB_IJS1B_S1B_EEES1D_S1F_EEENSB_IJS1H_S1I_NSB_IJSX_NSC_ILi2048EEEEEEEEEEEEEvEEEENS_8epilogue10collective6detail29Sm90TmaWarpSpecializedAdapterINS20_15DefaultEpilogueISM_NSB_IJNSB_IJllllEEESD_SX_EEES25_NS1Z_6thread17LinearCombinationISM_Li1EffLNS26_9ScaleType4KindE0ELNS_15FloatRoundStyleE2ESM_EENS_4gemm15EpilogueDefaultEEEEEvvEEEEvNT_6ParamsE)
        .other          _ZN7cutlass13device_kernelINS_4conv6kernel13ConvUniversalINS1_16ConvProblemShapeILNS1_8OperatorE0ELi3EEENS1_10collective14CollectiveConvINS1_46MainloopSm90TmaGmmaWarpSpecializedImplicitGemmILS5_0ELi11ELi3EN4cute5tupleIJNSA_1CILi1EEESD_SD_EEENS1_36KernelImplicitTmaWarpSpecializedSm90ELi1EEENSB_IJNSC_ILi256EEENSC_ILi64EEENSB_IJNSC_ILi32EEEEEEEEENS_6half_tESM_NSA_8TiledMMAINSA_8MMA_AtomIJNSA_4SM904GMMA25MMA_64x64x16_F32F16F16_SSILNSQ_5MajorE0ELSS_0ELNSQ_7ScaleInE1ELST_1EEEEEENSA_6LayoutISE_NSB_IJNSC_ILi0EEESX_SX_EEEEENSB_IJNSA_10UnderscoreES10_S10_EEEEENS7_6detail26Sm90ImplicitGemmTileTraitsINSA_20SM90_TMA_LOAD_IM2COLENSA_14ComposedLayoutINSA_7SwizzleILi2ELi4ELi3EEENSA_18smem_ptr_flag_bitsILi16EEENSW_INSB_IJNSB_IJNSC_ILi8EEESJ_EEENSB_IJSJ_SD_EEENSB_IJSD_NSC_ILi11EEEEEEEEENSB_IJNSB_IJSJ_SH_EEENSB_IJSD_SX_EEENSB_IJSX_NSC_ILi8192EEEEEEEEEEEEEvEENS14_INSA_13SM90_TMA_LOADENS16_IS18_S1A_NSW_INSB_IJNSB_IJS1B_S1B_EEES1D_S1F_EEENSB_IJS1H_S1I_NSB_IJSX_NSC_ILi2048EEEEEEEEEEEEEvEEEENS_8epilogue10collective6detail29Sm90TmaWarpSpecializedAdapterINS20_15DefaultEpilogueISM_NSB_IJNSB_IJllllEEESD_SX_EEES25_NS1Z_6thread17LinearCombinationISM_Li1EffLNS26_9ScaleType4KindE0ELNS_15FloatRoundStyleE2ESM_EENS_4gemm15EpilogueDefaultEEEEEvvEEEEvNT_6ParamsE,@"STO_CUDA_ENTRY STV_DEFAULT"
_ZN7cutlass13device_kernelINS_4conv6kernel13ConvUniversalINS1_16ConvProblemShapeILNS1_8OperatorE0ELi3EEENS1_10collective14CollectiveConvINS1_46MainloopSm90TmaGmmaWarpSpecializedImplicitGemmILS5_0ELi11ELi3EN4cute5tupleIJNSA_1CILi1EEESD_SD_EEENS1_36KernelImplicitTmaWarpSpecializedSm90ELi1EEENSB_IJNSC_ILi256EEENSC_ILi64EEENSB_IJNSC_ILi32EEEEEEEEENS_6half_tESM_NSA_8TiledMMAINSA_8MMA_AtomIJNSA_4SM904GMMA25MMA_64x64x16_F32F16F16_SSILNSQ_5MajorE0ELSS_0ELNSQ_7ScaleInE1ELST_1EEEEEENSA_6LayoutISE_NSB_IJNSC_ILi0EEESX_SX_EEEEENSB_IJNSA_10UnderscoreES10_S10_EEEEENS7_6detail26Sm90ImplicitGemmTileTraitsINSA_20SM90_TMA_LOAD_IM2COLENSA_14ComposedLayoutINSA_7SwizzleILi2ELi4ELi3EEENSA_18smem_ptr_flag_bitsILi16EEENSW_INSB_IJNSB_IJNSC_ILi8EEESJ_EEENSB_IJSJ_SD_EEENSB_IJSD_NSC_ILi11EEEEEEEEENSB_IJNSB_IJSJ_SH_EEENSB_IJSD_SX_EEENSB_IJSX_NSC_ILi8192EEEEEEEEEEEEEvEENS14_INSA_13SM90_TMA_LOADENS16_IS18_S1A_NSW_INSB_IJNSB_IJS1B_S1B_EEES1D_S1F_EEENSB_IJS1H_S1I_NSB_IJSX_NSC_ILi2048EEEEEEEEEEEEEvEEEENS_8epilogue10collective6detail29Sm90TmaWarpSpecializedAdapterINS20_15DefaultEpilogueISM_NSB_IJNSB_IJllllEEESD_SX_EEES25_NS1Z_6thread17LinearCombinationISM_Li1EffLNS26_9ScaleType4KindE0ELNS_15FloatRoundStyleE2ESM_EENS_4gemm15EpilogueDefaultEEEEEvvEEEEvNT_6ParamsE:
[----:B------:R-:W-:Y:S01]  /*0000*/  LDC R1, c[0x0][0x28] ;  /* 0x00000a00ff017b82 */ /* 0x000fe20000000800 */
[----:B------:R-:W0:Y:S01]  /*0010*/  S2R R9, SR_TID.X ;  /* 0x0000000000097919 */ /* 0x000e220000002100 */
[----:B------:R-:W-:Y:S01]  /*0020*/  ELECT P0, URZ, PT ;  /* 0x00000000003f782f */ /* 0x000fe20003800000 */
[----:B------:R-:W-:Y:S01]  /*0030*/  BSSY B0, `(.L_x_0) ;  /* 0x000000f000007945 */ /* 0x000fe20003800000 */
[--C-:B0-----:R-:W-:Y:S02]  /*0040*/  SHF.R.U32.HI R0, RZ, 0x5, R9.reuse ;  /* 0x00000005ff007819 */ /* 0x101fe40000011609 */
[----:B------:R-:W-:-:S03]  /*0050*/  SHF.R.U32.HI R3, RZ, 0x7, R9 ;  /* 0x00000007ff037819 */ /* 0x000fc60000011609 */
[----:B------:R-:W0:Y:S04]  /*0060*/  SHFL.IDX PT, R2, R0, RZ, 0x1f ;  /* 0x00001fff00027589 */ /* 0x000e2800000e0000 */
[----:B------:R1:W2:Y:S01]  /*0070*/  SHFL.IDX PT, R7, R3, RZ, 0x1f ;  /* 0x00001fff03077589 */ /* 0x0002a200000e0000 */
[----:B0-----:R-:W-:-:S13]  /*0080*/  ISETP.NE.OR P0, PT, R2, RZ, !P0 ;  /* 0x000000ff0200720c */ /* 0x001fda0004705670 */
[----:B-12---:R-:W-:Y:S05]  /*0090*/  @P0 BRA `(.L_x_1) ;  /* 0x0000000000200947 */ /* 0x006fea0003800000 */
[----:B------:R-:W-:Y:S02]  /*00a0*/  ULDC.64 UR4, c[0x0][0x198] ;  /* 0x0000660000047ab9 */ /* 0x000fe40000000a00 */
[----:B------:R-:W-:Y:S02]  /*00b0*/  UIADD3 UR6, UP0, UR4, 0xf0, URZ ;  /* 0x000000f004067890 */ /* 0x000fe4000ff1e03f */
[----:B------:R-:W-:Y:S02]  /*00c0*/  UIADD3 UR4, UP1, UR4, 0x270, URZ ;  /* 0x0000027004047890 */ /* 0x000fe4000ff3e03f */
[----:B------:R-:W-:Y:S02]  /*00d0*/  UIADD3.X UR7, URZ, UR5, URZ, UP0, !UPT ;  /* 0x000000053f077290 */ /* 0x000fe400087fe43f */
[----:B------:R-:W-:-:S07]  /*00e0*/  UIADD3.X UR5, URZ, UR5, URZ, UP1, !UPT ;  /* 0x000000053f057290 */ /* 0x000fce0008ffe43f */
[----:B------:R0:W-:Y:S02]  /*00f0*/  UTMACCTL.PF [UR6] ;  /* 0x00000000060079b9 */ /* 0x0001e40008040000 */
[----:B------:R0:W-:Y:S02]  /*0100*/  UTMACCTL.PF [UR4] ;  /* 0x00000000040079b9 */ /* 0x0001e40008040000 */
[----:B0-----:R-:W-:Y:S01]  /*0110*/  NOP ;  /* 0x0000000000007918 */ /* 0x001fe20000000000 */
.L_x_1:
[----:B------:R-:W-:Y:S05]  /*0120*/  BSYNC B0 ;  /* 0x0000000000007941 */ /* 0x000fea0003800000 */
.L_x_0:
[----:B------:R-:W0:Y:S01]  /*0130*/  SHFL.IDX PT, R0, R0, RZ, 0x1f ;  /* 0x00001fff00007589 */ /* 0x000e2200000e0000 */
[----:B------:R-:W-:-:S04]  /*0140*/  SHF.R.S32.HI R3, RZ, 0x1f, R2 ;  /* 0x0000001fff037819 */ /* 0x000fc80000011402 */
[----:B------:R-:W-:Y:S02]  /*0150*/  LEA.HI R3, R3, R2, RZ, 0x2 ;  /* 0x0000000203037211 */ /* 0x000fe400078f10ff */
[----:B0-----:R-:W-:-:S13]  /*0160*/  ISETP.NE.AND P0, PT, R0, RZ, PT ;  /* 0x000000ff0000720c */ /* 0x001fda0003f05270 */
[----:B------:R-:W-:Y:S05]  /*0170*/  @P0 BRA `(.L_x_2) ;  /* 0x00000000009c0947 */ /* 0x000fea0003800000 */
[----:B------:R-:W-:Y:S01]  /*0180*/  ELECT P0, URZ, PT ;  /* 0x00000000003f782f */ /* 0x000fe20003800000 */
[----:B------:R-:W-:-:S12]  /*0190*/  BSSY B0, `(.L_x_2) ;  /* 0x0000025000007945 */ /* 0x000fd80003800000 */
[----:B------:R-:W-:Y:S05]  /*01a0*/  @!P0 BRA `(.L_x_3) ;  /* 0x00000000008c8947 */ /* 0x000fea0003800000 */
[----:B------:R-:W0:Y:S01]  /*01b0*/  S2UR UR8, SR_CgaCtaId ;  /* 0x00000000000879c3 */ /* 0x000e220000008800 */
[----:B------:R-:W-:Y:S01]  /*01c0*/  UMOV UR4, 0x400 ;  /* 0x0000040000047882 */ /* 0x000fe20000000000 */
[----:B------:R-:W-:Y:S01]  /*01d0*/  UMOV UR5, 0x1 ;  /* 0x0000000100057882 */ /* 0x000fe20000000000 */
[----:B------:R-:W-:Y:S02]  /*01e0*/  UMOV UR6, 0x80 ;  /* 0x0000008000067882 */ /* 0x000fe40000000000 */
[----:B------:R-:W-:-:S04]  /*01f0*/  UIADD3 UR6, -UR6, 0x100000, URZ ;  /* 0x0010000006067890 */ /* 0x000fc8000fffe13f */
[----:B------:R-:W-:Y:S02]  /*0200*/  USHF.L.U32 UR7, UR6, 0xb, URZ ;  /* 0x0000000b06077899 */ /* 0x000fe4000800063f */
[----:B------:R-:W-:Y:S02]  /*0210*/  USHF.L.U32 UR6, UR6, 0x1, URZ ;  /* 0x0000000106067899 */ /* 0x000fe4000800063f */
[----:B0-----:R-:W-:Y:S02]  /*0220*/  ULEA UR8, UR8, UR4, 0x18 ;  /* 0x0000000408087291 */ /* 0x001fe4000f8ec03f */
[----:B------:R-:W-:-:S04]  /*0230*/  UIADD3 UR4, -UR5, 0x100000, URZ ;  /* 0x0010000005047890 */ /* 0x000fc8000fffe13f */
[----:B------:R-:W-:Y:S02]  /*0240*/  USHF.L.U32 UR5, UR4, 0xb, URZ ;  /* 0x0000000b04057899 */ /* 0x000fe4000800063f */
[----:B------:R-:W-:Y:S01]  /*0250*/  USHF.L.U32 UR4, UR4, 0x1, URZ ;  /* 0x0000000104047899 */ /* 0x000fe2000800063f */
[----:B------:R-:W0:Y:S11]  /*0260*/  FENCE.VIEW.ASYNC.S ;  /* 0x00000000000073c6 */ /* 0x000e360000000000 */
[----:B0-----:R0:W1:Y:S01]  /*0270*/  SYNCS.EXCH.64 URZ, [UR8+0x37000], UR4 ;  /* 0x03700004083f75b2 */ /* 0x0010620008000100 */
[----:B------:R0:W2:Y:S01]  /*0280*/  SYNCS.EXCH.64 URZ, [UR8+0x37058], UR6 ;  /* 0x03705806083f75b2 */ /* 0x0000a20008000100 */
[----:B------:R0:W3:Y:S01]  /*0290*/  SYNCS.EXCH.64 URZ, [UR8+0x37008], UR4 ;  /* 0x03700804083f75b2 */ /* 0x0000e20008000100 */
[----:B------:R0:W4:Y:S01]  /*02a0*/  SYNCS.EXCH.64 URZ, [UR8+0x37060], UR6 ;  /* 0x03706006083f75b2 */ /* 0x0001220008000100 */
[----:B------:R0:W0:Y:S01]  /*02b0*/  SYNCS.EXCH.64 URZ, [UR8+0x37010], UR4 ;  /* 0x03701004083f75b2 */ /* 0x0000220008000100 */
        /* <DEDUP_REMOVED lines=17> */
[----:B------:R-:W-:Y:S01]  /*03d0*/  NOP ;  /* 0x0000000000007918 */ /* 0x000fe20000000000 */
.L_x_3:
[----:B0-----:R-:W-:Y:S05]  /*03e0*/  BSYNC B0 ;  /* 0x0000000000007941 */ /* 0x001fea0003800000 */
.L_x_2:
[----:B------:R-:W-:Y:S01]  /*03f0*/  ULDC.64 UR4, c[0x0][0x618] ;  /* 0x0001860000047ab9 */ /* 0x000fe20000000a00 */
[----:B------:R-:W-:Y:S01]  /*0400*/  LOP3.LUT R3, R3, 0xfffffffc, RZ, 0xc0, !PT ;  /* 0xfffffffc03037812 */ /* 0x000fe200078ec0ff */
[----:B------:R-:W-:Y:S01]  /*0410*/  NOP ;  /* 0x0000000000007918 */ /* 0x000fe20000000000 */
[----:B------:R-:W-:Y:S01]  /*0420*/  ISETP.NE.U32.AND P0, PT, RZ, UR4, PT ;  /* 0x00000004ff007c0c */ /* 0x000fe2000bf05070 */
[----:B------:R-:W-:Y:S01]  /*0430*/  NOP ;  /* 0x0000000000007918 */ /* 0x000fe20000000000 */
[----:B------:R-:W-:Y:S01]  /*0440*/  SHF.R.S32.HI R0, RZ, 0x1f, R9 ;  /* 0x0000001fff007819 */ /* 0x000fe20000011409 */
[----:B------:R-:W-:Y:S01]  /*0450*/  IMAD.IADD R6, R2, 0x1, -R3 ;  /* 0x0000000102067824 */ /* 0x000fe200078e0a03 */
[----:B-1234-:R-:W-:Y:S01]  /*0460*/  BAR.SYNC.DEFER_BLOCKING 0x0 ;  /* 0x0000000000007b1d */ /* 0x01efe20000010000 */
[----:B------:R-:W-:Y:S02]  /*0470*/  ISETP.NE.AND.EX P0, PT, RZ, UR5, PT, P0 ;  /* 0x00000005ff007c0c */ /* 0x000fe4000bf05300 */
[----:B------:R-:W-:-:S02]  /*0480*/  LEA.HI R0, R0, R9, RZ, 0x7 ;  /* 0x0000000900007211 */ /* 0x000fc400078f38ff */
[C---:B------:R-:W-:Y:S01]  /*0490*/  LOP3.LUT P1, RZ, R7.reuse, R6, RZ, 0xfc, !PT ;  /* 0x0000000607ff7212 */ /* 0x040fe2000782fcff */
[----:B------:R-:W-:Y:S01]  /*04a0*/  ULDC.64 UR12, c[0x0][0x208] ;  /* 0x00008200000c7ab9 */ /* 0x000fe20000000a00 */
[----:B------:R-:W-:Y:S02]  /*04b0*/  LOP3.LUT R0, R0, 0xffffff80, RZ, 0xc0, !PT ;  /* 0xffffff8000007812 */ /* 0x000fe400078ec0ff */
[----:B------:R-:W-:Y:S02]  /*04c0*/  ISETP.NE.AND P2, PT, R7, 0x1, PT ;  /* 0x000000010700780c */ /* 0x000fe40003f45270 */
[----:B------:R-:W-:Y:S01]  /*04d0*/  SEL R2, RZ, 0x1, P1 ;  /* 0x00000001ff027807 */ /* 0x000fe20000800000 */
[----:B------:R-:W-:-:S03]  /*04e0*/  IMAD.IADD R0, R9, 0x1, -R0 ;  /* 0x0000000109007824 */ /* 0x000fc600078e0a00 */
[----:B------:R-:W-:Y:S01]  /*04f0*/  SEL R2, R2, 0x2, P2 ;  /* 0x0000000202027807 */ /* 0x000fe20001000000 */
[----:B------:R-:W-:Y:S06]  /*0500*/  @!P0 BRA `(.L_x_4) ;  /* 0x00000000001c8947 */ /* 0x000fec0003800000 */
[----:B------:R-:W0:Y:S02]  /*0510*/  LDC.64 R4, c[0x0][0x618] ;  /* 0x00018600ff047b82 */ /* 0x000e240000000a00 */
[----:B0-----:R-:W2:Y:S02]  /*0520*/  LDG.E.64 R4, desc[UR12][R4.64] ;  /* 0x0000000c04047981 */ /* 0x001ea4000c1e1b00 */
[----:B--2---:R-:W-:-:S04]  /*0530*/  ISETP.NE.U32.AND P0, PT, R4, RZ, PT ;  /* 0x000000ff0400720c */ /* 0x004fc80003f05070 */
[----:B------:R-:W-:-:S13]  /*0540*/  ISETP.NE.AND.EX P0, PT, R5, RZ, PT, P0 ;  /* 0x000000ff0500720c */ /* 0x000fda0003f05300 */
[----:B------:R-:W-:Y:S05]  /*0550*/  @!P0 BRA `(.L_x_4) ;  /* 0x0000000000088947 */ /* 0x000fea0003800000 */
[----:B------:R2:W5:Y:S01]  /*0560*/  LD.E R11, desc[UR12][R4.64] ;  /* 0x0000000c040b7980 */ /* 0x000562000c101900 */
[----:B------:R-:W-:Y:S05]  /*0570*/  BRA `(.L_x_5) ;  /* 0x0000000000207947 */ /* 0x000fea0003800000 */
.L_x_4:
[----:B------:R-:W-:Y:S02]  /*0580*/  ULDC.64 UR4, c[0x0][0x608] ;  /* 0x0001820000047ab9 */ /* 0x000fe40000000a00 */
[----:B------:R-:W-:-:S04]  /*0590*/  ISETP.NE.U32.AND P0, PT, RZ, UR4, PT ;  /* 0x00000004ff007c0c */ /* 0x000fc8000bf05070 */
[----:B------:R-:W-:-:S13]  /*05a0*/  ISETP.NE.AND.EX P0, PT, RZ, UR5, PT, P0 ;  /* 0x00000005ff007c0c */ /* 0x000fda000bf05300 */
[----:B------:R-:W-:Y:S05]  /*05b0*/  @!P0 BRA `(.L_x_6) ;  /* 0x00000000000c8947 */ /* 0x000fea0003800000 */
[----:B------:R-:W0:Y:S02]  /*05c0*/  LDC.64 R4, c[0x0][0x608] ;  /* 0x00018200ff047b82 */ /* 0x000e240000000a00 */
[----:B0-----:R0:W5:Y:S01]  /*05d0*/  LDG.E R11, desc[UR12][R4.64] ;  /* 0x0000000c040b7981 */ /* 0x001162000c1e1900 */
[----:B------:R-:W-:Y:S05]  /*05e0*/  BRA `(.L_x_5) ;  /* 0x0000000000047947 */ /* 0x000fea0003800000 */
.L_x_6:
[----:B------:R-:W1:Y:S02]  /*05f0*/  LDC R11, c[0x0][0x600] ;  /* 0x00018000ff0b7b82 */ /* 0x000e640000000800 */
.L_x_5:
[----:B------:R-:W-:Y:S02]  /*0600*/  ULDC.64 UR4, c[0x0][0x620] ;  /* 0x0001880000047ab9 */ /* 0x000fe40000000a00 */
[----:B------:R-:W-:-:S04]  /*0610*/  ISETP.NE.U32.AND P0, PT, RZ, UR4, PT ;  /* 0x00000004ff007c0c */ /* 0x000fc8000bf05070 */
[----:B------:R-:W-:-:S13]  /*0620*/  ISETP.NE.AND.EX P0, PT, RZ, UR5, PT, P0 ;  /* 0x00000005ff007c0c */ /* 0x000fda000bf05300 */
[----:B------:R-:W-:Y:S05]  /*0630*/  @!P0 BRA `(.L_x_7) ;  /* 0x00000000001c8947 */ /* 0x000fea0003800000 */
[----:B0-2---:R-:W0:Y:S02]  /*0640*/  LDC.64 R4, c[0x0][0x620] ;  /* 0x00018800ff047b82 */ /* 0x005e240000000a00 */
[----:B0-----:R-:W2:Y:S02]  /*0650*/  LDG.E.64 R4, desc[UR12][R4.64] ;  /* 0x0000000c04047981 */ /* 0x001ea4000c1e1b00 */
[----:B--2---:R-:W-:-:S04]  /*0660*/  ISETP.NE.U32.AND P0, PT, R4, RZ, PT ;  /* 0x000000ff0400720c */ /* 0x004fc80003f05070 */
[----:B------:R-:W-:-:S13]  /*0670*/  ISETP.NE.AND.EX P0, PT, R5, RZ, PT, P0 ;  /* 0x000000ff0500720c */ /* 0x000fda0003f05300 */
[----:B------:R-:W-:Y:S05]  /*0680*/  @!P0 BRA `(.L_x_7) ;  /* 0x0000000000088947 */ /* 0x000fea0003800000 */
[----:B------:R0:W5:Y:S01]  /*0690*/  LD.E R14, desc[UR12][R4.64] ;  /* 0x0000000c040e7980 */ /* 0x000162000c101900 */
[----:B------:R-:W-:Y:S05]  /*06a0*/  BRA `(.L_x_8) ;  /* 0x0000000000207947 */ /* 0x000fea0003800000 */
.L_x_7:
[----:B------:R-:W-:Y:S02]  /*06b0*/  ULDC.64 UR4, c[0x0][0x610] ;  /* 0x0001840000047ab9 */ /* 0x000fe40000000a00 */
[----:B------:R-:W-:-:S04]  /*06c0*/  ISETP.NE.U32.AND P0, PT, RZ, UR4, PT ;  /* 0x00000004ff007c0c */ /* 0x000fc8000bf05070 */
[----:B------:R-:W-:-:S13]  /*06d0*/  ISETP.NE.AND.EX P0, PT, RZ, UR5, PT, P0 ;  /* 0x00000005ff007c0c */ /* 0x000fda000bf05300 */
[----:B------:R-:W-:Y:S05]  /*06e0*/  @!P0 BRA `(.L_x_9) ;  /* 0x00000000000c8947 */ /* 0x000fea0003800000 */
[----:B------:R-:W3:Y:S02]  /*06f0*/  LDC.64 R14, c[0x0][0x610] ;  /* 0x00018400ff0e7b82 */ /* 0x000ee40000000a00 */
[----:B---3--:R4:W5:Y:S01]  /*0700*/  LDG.E R14, desc[UR12][R14.64] ;  /* 0x0000000c0e0e7981 */ /* 0x008962000c1e1900 */
[----:B------:R-:W-:Y:S05]  /*0710*/  BRA `(.L_x_8) ;  /* 0x0000000000047947 */ /* 0x000fea0003800000 */
.L_x_9:
[----:B------:R-:W3:Y:S02]  /*0720*/  LDC R14, c[0x0][0x604] ;  /* 0x00018100ff0e7b82 */ /* 0x000ee40000000800 */
.L_x_8:
[----:B------:R-:W1:Y:S01]  /*0730*/  LDC R3, c[0x0][0x3e8] ;  /* 0x0000fa00ff037b82 */ /* 0x000e620000000800 */
[----:B------:R-:W-:Y:S01]  /*0740*/  ULDC UR4, c[0x0][0x3dc] ;  /* 0x0000f70000047ab9 */ /* 0x000fe20000000800 */
[----:B------:R-:W-:Y:S01]  /*0750*/  ISETP.NE.AND P0, PT, R7, RZ, PT ;  /* 0x000000ff0700720c */ /* 0x000fe20003f05270 */
[----:B------:R-:W-:Y:S01]  /*0760*/  UIADD3 UR4, UR4, 0x1f, URZ ;  /* 0x0000001f04047890 */ /* 0x000fe2000fffe03f */
[----:B------:R-:W-:-:S03]  /*0770*/  ULDC.64 UR6, c[0x0][0x3e0] ;  /* 0x0000f80000067ab9 */ /* 0x000fc60000000a00 */
[----:B------:R-:W-:Y:S02]  /*0780*/  USHF.R.S32.HI UR5, URZ, 0x1f, UR4 ;  /* 0x0000001f3f057899 */ /* 0x000fe40008011404 */
[----:B------:R-:W-:Y:S02]  /*0790*/  UIMAD UR6, UR7, UR6, URZ ;  /* 0x00000006070672a4 */ /* 0x000fe4000f8e023f */
[----:B------:R-:W-:-:S04]  /*07a0*/  ULEA.HI UR5, UR5, UR4, URZ, 0x5 ;  /* 0x0000000405057291 */ /* 0x000fc8000f8f283f */
[----:B------:R-:W-:Y:S01]  /*07b0*/  USHF.R.S32.HI UR15, URZ, 0x5, UR5 ;  /* 0x000000053f0f7899 */ /* 0x000fe20008011405 */
[----:B-1----:R-:W-:-:S05]  /*07c0*/  IMAD R3, R3, UR6, RZ ;  /* 0x0000000603037c24 */ /* 0x002fca000f8e02ff */
[----:B------:R-:W-:Y:S01]  /*07d0*/  IMAD R3, R3, UR15, RZ ;  /* 0x0000000f03037c24 */ /* 0x000fe2000f8e02ff */
[----:B------:R-:W-:Y:S06]  /*07e0*/  @!P0 BRA `(.L_x_10) ;  /* 0x000000b000b48947 */ /* 0x000fec0003800000 */
[----:B------:R-:W-:-:S13]  /*07f0*/  ISETP.NE.AND P0, PT, R7, 0x1, PT ;  /* 0x000000010700780c */ /* 0x000fda0003f05270 */
[----:B------:R-:W-:Y:S05]  /*0800*/  @P0 EXIT ;  /* 0x000000000000094d */ /* 0x000fea0003800000 */
[----:B------:R-:W-:Y:S01]  /*0810*/  ISETP.GE.AND P0, PT, R3, 0x1, PT ;  /* 0x000000010300780c */ /* 0x000fe20003f06270 */
[----:B------:R-:W-:Y:S01]  /*0820*/  UMOV UR4, URZ ;  /* 0x0000003f00047c82 */ /* 0x000fe20008000000 */
[----:B------:R-:W-:Y:S02]  /*0830*/  CS2R R54, SRZ ;  /* 0x0000000000367805 */ /* 0x000fe4000001ff00 */
[----:B------:R-:W-:Y:S02]  /*0840*/  CS2R R120, SRZ ;  /* 0x0000000000787805 */ /* 0x000fe4000001ff00 */
[----:B------:R-:W-:Y:S02]  /*0850*/  CS2R R122, SRZ ;  /* 0x00000000007a7805 */ /* 0x000fe4000001ff00 */
[----:B------:R-:W-:Y:S02]  /*0860*/  CS2R R124, SRZ ;  /* 0x00000000007c7805 */ /* 0x000fe4000001ff00 */
[----:B------:R-:W-:-:S02]  /*0870*/  CS2R R126, SRZ ;  /* 0x00000000007e7805 */ /* 0x000fc4000001ff00 */
[----:B------:R-:W-:Y:S02]  /*0880*/  CS2R R128, SRZ ;  /* 0x0000000000807805 */ /* 0x000fe4000001ff00 */
        /* <DEDUP_REMOVED lines=57> */
[----:B------:R-:W-:Y:S01]  /*0c20*/  CS2R R52, SRZ ;  /* 0x0000000000347805 */ /* 0x000fe2000001ff00 */
[----:B------:R-:W-:Y:S06]  /*0c30*/  @!P0 BRA `(.L_x_11) ;  /* 0x0000000000e08947 */ /* 0x000fec0003800000 */
[----:B0-2---:R-:W-:-:S04]  /*0c40*/  LOP3.LUT R4, R2, 0x1, RZ, 0xfc, !PT ;  /* 0x0000000102047812 */ /* 0x005fc800078efcff */
[----:B------:R-:W-:-:S13]  /*0c50*/  ISETP.NE.AND P1, PT, R4, 0x3, PT ;  /* 0x000000030400780c */ /* 0x000fda0003f25270 */
[----:B------:R-:W-:Y:S05]  /*0c60*/  @!P1 BRA `(.L_x_12) ;  /* 0x0000000000049947 */ /* 0x000fea0003800000 */
[----:B------:R-:W-:Y:S01]  /*0c70*/  BPT.TRAP 0x1 ;  /* 0x000000040000795c */ /* 0x000fe20000300000 */
.L_x_12:
[----:B------:R-:W0:Y:S01]  /*0c80*/  S2UR UR5, SR_CgaCtaId ;  /* 0x00000000000579c3 */ /* 0x000e220000008800 */
[----:B------:R-:W-:Y:S01]  /*0c90*/  SHF.L.U32 R4, RZ, 0x1f, RZ ;  /* 0x0000001fff047819 */ /* 0x000fe200000006ff */
[----:B------:R-:W-:Y:S02]  /*0ca0*/  UMOV UR4, 0x400 ;  /* 0x0000040000047882 */ /* 0x000fe40000000000 */
[----:B0-----:R-:W-:-:S12]  /*0cb0*/  ULEA UR4, UR5, UR4, 0x18 ;  /* 0x0000000405047291 */ /* 0x001fd8000f8ec03f */
.L_x_13:
[----:B0-----:R-:W-:-:S04]  /*0cc0*/  IMAD.U32 R5, RZ, RZ, UR4 ;  /* 0x00000004ff057e24 */ /* 0x001fc8000f8e00ff */
[----:B------:R0:W1:Y:S03]  /*0cd0*/  SYNCS.PHASECHK.TRANS64.TRYWAIT P1, [R5+URZ+0x37000], R4 ;  /* 0x03700004050075a7 */ /* 0x000066000802017f */
[----:B-1----:R-:W-:Y:S05]  /*0ce0*/  @!P1 NANOSLEEP.SYNCS 0x989680 ;  /* 0x009896800000995d */ /* 0x002fea0003900000 */
[----:B------:R-:W1:Y:S02]  /*0cf0*/  @!P1 SYNCS.PHASECHK.TRANS64 P1, [R5+URZ+0x37000], R4 ;  /* 0x03700004050095a7 */ /* 0x000e64000802007f */
[----:B-1----:R-:W-:Y:S05]  /*0d00*/  @!P1 BRA `(.L_x_13) ;  /* 0xfffffffc00ec9947 */ /* 0x002fea000383ffff */
[----:B------:R-:W-:Y:S01]  /*0d10*/  UIADD3 UR5, UR4, 0x2c000, URZ ;  /* 0x0002c00004057890 */ /* 0x000fe2000fffe03f */
[----:B------:R-:W-:Y:S01]  /*0d20*/  WARPGROUP.ARRIVE ;  /* 0x00000000000079c5 */ /* 0x000fe20000000000 */
[----:B------:R-:W-:Y:S02]  /*0d30*/  USHF.R.U32.HI UR4, URZ, 0x4, UR4 ;  /* 0x000000043f047899 */ /* 0x000fe40008011604 */
[----:B------:R-:W-:Y:S02]  /*0d40*/  USHF.R.U32.HI UR5, URZ, 0x4, UR5 ;  /* 0x000000043f057899 */ /* 0x000fe40008011605 */
[----:B------:R-:W-:Y:S02]  /*0d50*/  ULOP3.LUT UR4, UR4, 0x3fff, URZ, 0xc0, !UPT ;  /* 0x00003fff04047892 */ /* 0x000fe4000f8ec03f */
[----:B------:R-:W-:Y:S02]  /*0d60*/  ULOP3.LUT UR5, UR5, 0x3fff, URZ, 0xc0, !UPT ;  /* 0x00003fff05057892 */ /* 0x000fe4000f8ec03f */
[----:B------:R-:W-:-:S02]  /*0d70*/  ULOP3.LUT UR11, UR4, 0x10000, URZ, 0xfc, !UPT ;  /* 0x00010000040b7892 */ /* 0x000fc4000f8efc3f */
[----:B------:R-:W-:Y:S02]  /*0d80*/  ULOP3.LUT UR14, UR5, 0x10000, URZ, 0xfc, !UPT ;  /* 0x00010000050e7892 */ /* 0x000fe4000f8efc3f */
[----:B------:R-:W-:Y:S02]  /*0d90*/  UIADD3 UR8, UR11, 0x100, URZ ;  /* 0x000001000b087890 */ /* 0x000fe4000fffe03f */
[----:B------:R-:W-:Y:S02]  /*0da0*/  UIADD3 UR9, UR11, 0x200, URZ ;  /* 0x000002000b097890 */ /* 0x000fe4000fffe03f */
[----:B------:R-:W-:Y:S01]  /*0db0*/  UMOV UR4, UR11 ;  /* 0x0000000b00047c82 */ /* 0x000fe20008000000 */
[----:B------:R-:W-:Y:S01]  /*0dc0*/  UMOV UR5, 0x80000020 ;  /* 0x8000002000057882 */ /* 0x000fe20000000000 */
[----:B------:R-:W-:Y:S01]  /*0dd0*/  UMOV UR6, UR14 ;  /* 0x0000000e00067c82 */ /* 0x000fe20008000000 */
[----:B------:R-:W-:Y:S01]  /*0de0*/  UMOV UR7, 0x80000020 ;  /* 0x8000002000077882 */ /* 0x000fe20000000000 */
[----:B------:R-:W-:Y:S01]  /*0df0*/  UIADD3 UR10, UR11, 0x300, URZ ;  /* 0x000003000b0a7890 */ /* 0x000fe2000fffe03f */
[----:B------:R-:W-:Y:S01]  /*0e00*/  HGMMA.64x64x16.F32 R120, gdesc[UR4], RZ, !UPT ;  /* 0x00e00000047879f0 */ /* 0x000fe2000c7008ff */
        /* <DEDUP_REMOVED lines=12> */
[----:B------:R-:W-:-:S02]  /*0ed0*/  UIADD3 UR4, UR11, 0x2, URZ ;  /* 0x000000020b047890 */ /* 0x000fc4000fffe03f */
[----:B------:R-:W-:Y:S01]  /*0ee0*/  UIADD3 UR6, UR14, 0x2, URZ ;  /* 0x000000020e067890 */ /* 0x000fe2000fffe03f */
[----:B------:R-:W-:Y:S01]  /*0ef0*/  UMOV UR5, 0x80000020 ;  /* 0x8000002000057882 */ /* 0x000fe20000000000 */
[----:B------:R-:W-:-:S07]  /*0f00*/  UMOV UR7, 0x80000020 ;  /* 0x8000002000077882 */ /* 0x000fce0000000000 */
[----:B------:R-:W-:Y:S01]  /*0f10*/  HGMMA.64x64x16.F32 R120, gdesc[UR4], R120 ;  /* 0x00e00000047879f0 */ /* 0x000fe20008700878 */
[----:B------:R-:W-:Y:S01]  /*0f20*/  UMOV UR4, UR8 ;  /* 0x0000000800047c82 */ /* 0x000fe20008000000 */
[----:B------:R-:W-:Y:S02]  /*0f30*/  UMOV UR5, 0x80000020 ;  /* 0x8000002000057882 */ /* 0x000fe40000000000 */
[----:B------:R-:W-:Y:S01]  /*0f40*/  HGMMA.64x64x16.F32 R88, gdesc[UR4], R88 ;  /* 0x00e00000045879f0 */ /* 0x000fe20008700858 */
[----:B------:R-:W-:Y:S01]  /*0f50*/  UMOV UR4, UR9 ;  /* 0x0000000900047c82 */ /* 0x000fe20008000000 */
[----:B------:R-:W-:Y:S02]  /*0f60*/  UMOV UR5, 0x80000020 ;  /* 0x8000002000057882 */ /* 0x000fe40000000000 */
[----:B------:R-:W-:Y:S01]  /*0f70*/  HGMMA.64x64x16.F32 R56, gdesc[UR4], R56 ;  /* 0x00e00000043879f0 */ /* 0x000fe20008700838 */
[----:B------:R-:W-:Y:S01]  /*0f80*/  UMOV UR4, UR10 ;  /* 0x0000000a00047c82 */ /* 0x000fe20008000000 */
[----:B------:R-:W-:-:S02]  /*0f90*/  UMOV UR5, 0x80000020 ;  /* 0x8000002000057882 */ /* 0x000fc40000000000 */
[----:B------:R-:W-:Y:S01]  /*0fa0*/  HGMMA.64x64x16.F32 R24, gdesc[UR4], R24, gsb0 ;  /* 0x00e00000041879f0 */ /* 0x000fe20008000818 */
[----:B------:R-:W-:-:S05]  /*0fb0*/  UMOV UR4, 0x1 ;  /* 0x0000000100047882 */ /* 0x000fca0000000000 */
.L_x_11:
[----:B0-2---:R-:W-:-:S05]  /*0fc0*/  VIMNMX R4, R3, 0x1, PT ;  /* 0x0000000103047848 */ /* 0x005fca0003fe0100 */
[----:B------:R-:W-:-:S05]  /*0fd0*/  IMAD.IADD R3, R3, 0x1, -R4 ;  /* 0x0000000103037824 */ /* 0x000fca00078e0a04 */
[----:B------:R-:W-:-:S13]  /*0fe0*/  ISETP.GE.AND P1, PT, R3, 0x1, PT ;  /* 0x000000010300780c */ /* 0x000fda0003f26270 */
[----:B------:R-:W-:Y:S05]  /*0ff0*/  @!P1 BRA `(.L_x_14) ;  /* 0x0000000400509947 */ /* 0x000fea0003800000 */
[----:B------:R-:W0:Y:S01]  /*1000*/  S2UR UR5, SR_CgaCtaId ;  /* 0x00000000000579c3 */ /* 0x000e220000008800 */
[----:B------:R-:W-:Y:S01]  /*1010*/  UMOV UR6, 0x400 ;  /* 0x0000040000067882 */ /* 0x000fe20000000000 */
[----:B------:R-:W-:Y:S01]  /*1020*/  LOP3.LUT R8, R2, 0x1, RZ, 0xfc, !PT ;  /* 0x0000000102087812 */ /* 0x000fe200078efcff */
[----:B------:R-:W-:Y:S01]  /*1030*/  IMAD.MOV.U32 R7, RZ, RZ, RZ ;  /* 0x000000ffff077224 */ /* 0x000fe200078e00ff */
[----:B------:R-:W-:Y:S01]  /*1040*/  UISETP.NE.U32.AND UP0, UPT, UR4, URZ, UPT ;  /* 0x0000003f0400728c */ /* 0x000fe2000bf05070 */
[----:B------:R-:W-:Y:S01]  /*1050*/  IMAD.MOV.U32 R4, RZ, RZ, R3 ;  /* 0x000000ffff047224 */ /* 0x000fe200078e0003 */
[----:B0-----:R-:W-:-:S04]  /*1060*/  ULEA UR6, UR5, UR6, 0x18 ;  /* 0x0000000605067291 */ /* 0x001fc8000f8ec03f */
[----:B------:R-:W-:Y:S02]  /*1070*/  UIADD3 UR5, UR6, 0x2c000, URZ ;  /* 0x0002c00006057890 */ /* 0x000fe4000fffe03f */
[----:B------:R-:W-:Y:S02]  /*1080*/  USHF.R.U32.HI UR7, URZ, 0x4, UR6 ;  /* 0x000000043f077899 */ /* 0x000fe40008011606 */
[----:B------:R-:W-:Y:S02]  /*1090*/  USHF.R.U32.HI UR5, URZ, 0x4, UR5 ;  /* 0x000000043f057899 */ /* 0x000fe40008011605 */
[----:B------:R-:W-:Y:S02]  /*10a0*/  ULOP3.LUT UR7, UR7, 0x3fff, URZ, 0xc0, !UPT ;  /* 0x00003fff07077892 */ /* 0x000fe4000f8ec03f */
[----:B------:R-:W-:Y:S02]  /*10b0*/  ULOP3.LUT UR5, UR5, 0x3fff, URZ, 0xc0, !UPT ;  /* 0x00003fff05057892 */ /* 0x000fe4000f8ec03f */
[----:B------:R-:W-:-:S02]  /*10c0*/  ULOP3.LUT UR19, UR7, 0x10000, URZ, 0xfc, !UPT ;  /* 0x0001000007137892 */ /* 0x000fc4000f8efc3f */
[----:B------:R-:W-:-:S03]  /*10d0*/  ULOP3.LUT UR18, UR5, 0x10000, URZ, 0xfc, !UPT ;  /* 0x0001000005127892 */ /* 0x000fc6000f8efc3f */
[----:B------:R-:W-:-:S09]  /*10e0*/  UMOV UR5, URZ ;  /* 0x0000003f00057c82 */ /* 0x000fd20008000000 */
.L_x_19:
[----:B------:R-:W-:-:S13]  /*10f0*/  ISETP.NE.AND P2, PT, R8, 0x3, PT ;  /* 0x000000030800780c */ /* 0x000fda0003f45270 */
[----:B0-----:R-:W-:Y:S05]  /*1100*/  @!P2 BRA `(.L_x_15) ;  /* 0x000000000004a947 */ /* 0x001fea0003800000 */
[----:B------:R-:W-:Y:S01]  /*1110*/  BPT.TRAP 0x1 ;  /* 0x000000040000795c */ /* 0x000fe20000300000 */
.L_x_15:
[----:B------:R-:W-:Y:S01]  /*1120*/  SHF.L.U32 R5, R7, 0x1f, RZ ;  /* 0x0000001f07057819 */ /* 0x000fe200000006ff */
[----:B------:R-:W-:-:S12]  /*1130*/  ULEA UR7, UR4, UR6, 0x3 ;  /* 0x0000000604077291 */ /* 0x000fd8000f8e183f */
.L_x_16:
[----:B0-----:R-:W-:-:S04]  /*1140*/  IMAD.U32 R6, RZ, RZ, UR7 ;  /* 0x00000007ff067e24 */ /* 0x001fc8000f8e00ff */
[----:B------:R0:W1:Y:S03]  /*1150*/  SYNCS.PHASECHK.TRANS64.TRYWAIT P1, [R6+URZ+0x37000], R5 ;  /* 0x03700005060075a7 */ /* 0x000066000802017f */
[----:B-1----:R-:W-:Y:S05]  /*1160*/  @!P1 NANOSLEEP.SYNCS 0x989680 ;  /* 0x009896800000995d */ /* 0x002fea0003900000 */
[----:B------:R-:W1:Y:S02]  /*1170*/  @!P1 SYNCS.PHASECHK.TRANS64 P1, [R6+URZ+0x37000], R5 ;  /* 0x03700005060095a7 */ /* 0x000e64000802007f */
[----:B-1----:R-:W-:Y:S05]  /*1180*/  @!P1 BRA `(.L_x_16) ;  /* 0xfffffffc00ec9947 */ /* 0x002fea000383ffff */
[----:B------:R-:W-:Y:S01]  /*1190*/  ULEA UR7, UR4, UR19, 0xa ;  /* 0x0000001304077291 */ /* 0x000fe2000f8e503f */
[----:B------:R-:W-:Y:S01]  /*11a0*/  WARPGROUP.ARRIVE ;  /* 0x00000000000079c5 */ /* 0x000fe20000000000 */
[----:B------:R-:W-:Y:S02]  /*11b0*/  ULEA UR14, UR4, UR18, 0x8 ;  /* 0x00000012040e7291 */ /* 0x000fe4000f8e403f */
[----:B------:R-:W-:Y:S02]  /*11c0*/  UIADD3 UR15, UR7, 0x100, URZ ;  /* 0x00000100070f7890 */ /* 0x000fe4000fffe03f */
[----:B------:R-:W-:Y:S02]  /*11d0*/  UIADD3 UR16, UR7, 0x200, URZ ;  /* 0x0000020007107890 */ /* 0x000fe4000fffe03f */
[----:B------:R-:W-:Y:S01]  /*11e0*/  UMOV UR8, UR7 ;  /* 0x0000000700087c82 */ /* 0x000fe20008000000 */
[----:B------:R-:W-:Y:S01]  /*11f0*/  UMOV UR9, 0x80000020 ;  /* 0x8000002000097882 */ /* 0x000fe20000000000 */
[----:B------:R-:W-:Y:S01]  /*1200*/  UMOV UR10, UR14 ;  /* 0x0000000e000a7c82 */ /* 0x000fe20008000000 */
[----:B------:R-:W-:Y:S01]  /*1210*/  UMOV UR11, 0x80000020 ;  /* 0x80000020000b7882 */ /* 0x000fe20000000000 */
[----:B------:R-:W-:Y:S01]  /*1220*/  UIADD3 UR17, UR7, 0x300, URZ ;  /* 0x0000030007117890 */ /* 0x000fe2000fffe03f */
[----:B------:R-:W-:Y:S01]  /*1230*/  HGMMA.64x64x16.F32 R120, gdesc[UR8], R120, UP0 ;  /* 0x00e00000087879f0 */ /* 0x000fe2000bf00878 */
[----:B------:R-:W-:Y:S01]  /*1240*/  UMOV UR8, UR15 ;  /* 0x0000000f00087c82 */ /* 0x000fe20008000000 */
[----:B------:R-:W-:Y:S01]  /*1250*/  UMOV UR9, 0x80000020 ;  /* 0x8000002000097882 */ /* 0x000fe20000000000 */
[----:B------:R-:W-:Y:S01]  /*1260*/  UIADD3 UR15, UR7, 0x202, URZ ;  /* 0x00000202070f7890 */ /* 0x000fe2000fffe03f */
[----:B------:R-:W-:Y:S01]  /*1270*/  HGMMA.64x64x16.F32 R88, gdesc[UR8], R88, UP0 ;  /* 0x00e00000085879f0 */ /* 0x000fe2000bf00858 */
[----:B------:R-:W-:Y:S01]  /*1280*/  UMOV UR8, UR16 ;  /* 0x0000001000087c82 */ /* 0x000fe20008000000 */
[----:B------:R-:W-:-:S02]  /*1290*/  UMOV UR9, 0x80000020 ;  /* 0x8000002000097882 */ /* 0x000fc40000000000 */
[----:B------:R-:W-:Y:S01]  /*12a0*/  HGMMA.64x64x16.F32 R56, gdesc[UR8], R56, UP0 ;  /* 0x00e00000083879f0 */ /* 0x000fe2000bf00838 */
[----:B------:R-:W-:Y:S01]  /*12b0*/  UMOV UR8, UR17 ;  /* 0x0000001100087c82 */ /* 0x000fe20008000000 */
[----:B------:R-:W-:Y:S02]  /*12c0*/  UMOV UR9, 0x80000020 ;  /* 0x8000002000097882 */ /* 0x000fe40000000000 */
[----:B------:R-:W-:Y:S01]  /*12d0*/  HGMMA.64x64x16.F32 R24, gdesc[UR8], R24, UP0 ;  /* 0x00e00000081879f0 */ /* 0x000fe2000bf00818 */
[----:B------:R-:W-:Y:S02]  /*12e0*/  UIADD3 UR8, UR7, 0x2, URZ ;  /* 0x0000000207087890 */ /* 0x000fe4000fffe03f */
[----:B------:R-:W-:Y:S02]  /*12f0*/  UIADD3 UR10, UR14, 0x2, URZ ;  /* 0x000000020e0a7890 */ /* 0x000fe4000fffe03f */
[----:B------:R-:W-:Y:S01]  /*1300*/  UIADD3 UR14, UR7, 0x102, URZ ;  /* 0x00000102070e7890 */ /* 0x000fe2000fffe03f */
[----:B------:R-:W-:Y:S01]  /*1310*/  UMOV UR9, 0x80000020 ;  /* 0x8000002000097882 */ /* 0x000fe20000000000 */
[----:B------:R-:W-:Y:S01]  /*1320*/  UMOV UR11, 0x80000020 ;  /* 0x80000020000b7882 */ /* 0x000fe20000000000 */
[----:B------:R-:W-:-:S04]  /*1330*/  UIADD3 UR7, UR7, 0x302, URZ ;  /* 0x0000030207077890 */ /* 0x000fc8000fffe03f */
        /* <DEDUP_REMOVED lines=9> */
[----:B------:R-:W-:Y:S03]  /*13d0*/  HGMMA.64x64x16.F32 R24, gdesc[UR8], R24, gsb0 ;  /* 0x00e00000081879f0 */ /* 0x000fe60008000818 */
[----:B------:R-:W-:Y:S02]  /*13e0*/  WARPGROUP.DEPBAR.LE gsb0, 0x1 ;  /* 0x00008000000079c5 */ /* 0x000fe40000010100 */
[----:B------:R-:W-:Y:S05]  /*13f0*/  @!P2 BRA `(.L_x_17) ;  /* 0x000000000004a947 */ /* 0x000fea0003800000 */
[----:B------:R-:W-:Y:S01]  /*1400*/  BPT.TRAP 0x1 ;  /* 0x000000040000795c */ /* 0x000fe20000300000 */
.L_x_17:
[----:B------:R-:W-:Y:S01]  /*1410*/  ULEA UR7, UR5, UR6, 0x3 ;  /* 0x0000000605077291 */ /* 0x000fe2000f8e183f */
[----:B------:R-:W-:-:S03]  /*1420*/  ISETP.GT.U32.AND P1, PT, R2, 0x1, PT ;  /* 0x000000010200780c */ /* 0x000fc60003f24070 */
[----:B------:R-:W-:-:S04]  /*1430*/  UIADD3 UR7, UR7, 0x37058, URZ ;  /* 0x0003705807077890 */ /* 0x000fc8000fffe03f */
[----:B------:R-:W-:-:S09]  /*1440*/  UPRMT UR7, URZ, 0x654, UR7 ;  /* 0x000006543f077896 */ /* 0x000fd20008000007 */
[----:B------:R-:W-:Y:S01]  /*1450*/  SYNCS.ARRIVE.TRANS64.RED.A1T0 RZ, [UR7], RZ ;  /* 0x000000ffffff79a7 */ /* 0x000fe20008100407 */
[----:B------:R-:W-:Y:S05]  /*1460*/  @P1 BRA `(.L_x_18) ;  /* 0x0000000000041947 */ /* 0x000fea0003800000 */
[----:B------:R-:W-:Y:S01]  /*1470*/  BPT.TRAP 0x1 ;  /* 0x000000040000795c */ /* 0x000fe20000300000 */
.L_x_18:
[----:B------:R-:W-:Y:S01]  /*1480*/  UIADD3 UR4, UR4, 0x1, URZ ;  /* 0x0000000104047890 */ /* 0x000fe2000fffe03f */
[C---:B------:R-:W-:Y:S01]  /*1490*/  ISETP.GT.AND P1, PT, R4.reuse, 0x1, PT ;  /* 0x000000010400780c */ /* 0x040fe20003f24270 */
[----:B------:R-:W-:Y:S01]  /*14a0*/  UIADD3 UR5, UR5, 0x1, URZ ;  /* 0x0000000105057890 */ /* 0x000fe2000fffe03f */
[----:B------:R-:W-:Y:S01]  /*14b0*/  VIADD R4, R4, 0xffffffff ;  /* 0xffffffff04047836 */ /* 0x000fe20000000000 */
[----:B------:R-:W-:Y:S02]  /*14c0*/  UISETP.NE.AND UP0, UPT, UR4, 0xb, UPT ;  /* 0x0000000b0400788c */ /* 0x000fe4000bf05270 */
[----:B------:R-:W-:Y:S02]  /*14d0*/  UISETP.NE.AND UP1, UPT, UR5, 0xb, UPT ;  /* 0x0000000b0500788c */ /* 0x000fe4000bf25270 */
[----:B------:R-:W-:Y:S02]  /*14e0*/  USEL UR7, URZ, 0x1, UP0 ;  /* 0x000000013f077887 */ /* 0x000fe40008000000 */
[----:B------:R-:W-:-:S02]  /*14f0*/  USEL UR4, UR4, URZ, UP0 ;  /* 0x0000003f04047287 */ /* 0x000fc40008000000 */
[----:B------:R-:W-:Y:S02]  /*1500*/  USEL UR5, UR5, URZ, UP1 ;  /* 0x0000003f05057287 */ /* 0x000fe40008800000 */
[----:B------:R-:W-:Y:S01]  /*1510*/  UPLOP3.LUT UP0, UPT, UPT, UPT, UPT, 0x80, 0x0 ;  /* 0x000000000000789c */ /* 0x000fe20003f0f070 */
[----:B------:R-:W-:Y:S01]  /*1520*/  LOP3.LUT R7, R7, UR7, RZ, 0x3c, !PT ;  /* 0x0000000707077c12 */ /* 0x000fe2000f8e3cff */
[----:B------:R-:W-:Y:S09]  /*1530*/  @P1 BRA `(.L_x_19) ;  /* 0xfffffff800ec1947 */ /* 0x000ff2000383ffff */
.L_x_14:
[----:B------:R-:W-:Y:S02]  /*1540*/  WARPGROUP.DEPBAR.LE gsb0, 0x0 ;  /* 0x00008000000079c5 */ /* 0x000fe40000010000 */
[----:B------:R-:W-:Y:S05]  /*1550*/  @!P0 BRA `(.L_x_20) ;  /* 0x0000000000448947 */ /* 0x000fea0003800000 */
[----:B------:R-:W-:-:S04]  /*1560*/  LOP3.LUT R4, R2, 0x1, RZ, 0xfc, !PT ;  /* 0x0000000102047812 */ /* 0x000fc800078efcff */
[----:B------:R-:W-:-:S13]  /*1570*/  ISETP.NE.AND P0, PT, R4, 0x3, PT ;  /* 0x000000030400780c */ /* 0x000fda0003f05270 */
[----:B------:R-:W-:Y:S05]  /*1580*/  @!P0 BRA `(.L_x_21) ;  /* 0x0000000000048947 */ /* 0x000fea0003800000 */
[----:B------:R-:W-:Y:S01]  /*1590*/  BPT.TRAP 0x1 ;  /* 0x000000040000795c */ /* 0x000fe20000300000 */
.L_x_21:
[----:B0-----:R-:W0:Y:S01]  /*15a0*/  S2R R6, SR_CgaCtaId ;  /* 0x0000000000067919 */ /* 0x001e220000008800 */
[----:B------:R-:W-:Y:S01]  /*15b0*/  IMAD.WIDE.U32 R4, R3, -0x45d1745d, RZ ;  /* 0xba2e8ba303047825 */ /* 0x000fe200078e00ff */
[----:B------:R-:W-:-:S04]  /*15c0*/  ISETP.GT.U32.AND P0, PT, R2, 0x1, PT ;  /* 0x000000010200780c */ /* 0x000fc80003f04070 */
[----:B------:R-:W-:Y:S02]  /*15d0*/  SHF.R.U32.HI R4, RZ, 0x3, R5 ;  /* 0x00000003ff047819 */ /* 0x000fe40000011605 */
[----:B------:R-:W-:-:S03]  /*15e0*/  MOV R5, 0x400 ;  /* 0x0000040000057802 */ /* 0x000fc60000000f00 */
[----:B------:R-:W-:Y:S01]  /*15f0*/  IMAD R3, R4, -0xb, R3 ;  /* 0xfffffff504037824 */ /* 0x000fe200078e0203 */
[----:B0-----:R-:W-:-:S05]  /*1600*/  LEA R6, R6, R5, 0x18 ;  /* 0x0000000506067211 */ /* 0x001fca00078ec0ff */
[----:B------:R-:W-:-:S04]  /*1610*/  IMAD R3, R3, 0x8, R6 ;  /* 0x0000000803037824 */ /* 0x000fc800078e0206 */
[----:B------:R-:W-:-:S05]  /*1620*/  VIADD R3, R3, 0x37058 ;  /* 0x0003705803037836 */ /* 0x000fca0000000000 */
[----:B------:R-:W-:-:S04]  /*1630*/  PRMT R3, RZ, 0x654, R3 ;  /* 0x00000654ff037816 */ /* 0x000fc80000000003 */
[----:B------:R1:W-:Y:S01]  /*1640*/  SYNCS.ARRIVE.TRANS64.RED.A1T0 RZ, [R3+URZ], RZ ;  /* 0x000000ff03ff79a7 */ /* 0x0003e2000810043f */
[----:B------:R-:W-:Y:S05]  /*1650*/  @P0 BRA `(.L_x_20) ;  /* 0x0000000000040947 */ /* 0x000fea0003800000 */
[----:B------:R-:W-:Y:S01]  /*1660*/  BPT.TRAP 0x1 ;  /* 0x000000040000795c */ /* 0x000fe20000300000 */
.L_x_20:
[----:B------:R-:W2:Y:S01]  /*1670*/  S2R R4, SR_CTAID.Y ;  /* 0x0000000000047919 */ /* 0x000ea20000002600 */
[----:B------:R-:W-:Y:S01]  /*1680*/  ULDC.64 UR4, c[0x0][0x280] ;  /* 0x0000a00000047ab9 */ /* 0x000fe20000000a00 */
[----:B-1----:R-:W-:Y:S01]  /*1690*/  SHF.R.S32.HI R3, RZ, 0x1f, R0 ;  /* 0x0000001fff037819 */ /* 0x002fe20000011400 */
[----:B------:R-:W1:Y:S03]  /*16a0*/  S2R R9, SR_CTAID.X ;  /* 0x0000000000097919 */ /* 0x000e660000002500 */
[----:B------:R-:W-:-:S04]  /*16b0*/  LEA.HI R2, R3, R0, RZ, 0x2 ;  /* 0x0000000003027211 */ /* 0x000fc800078f10ff */
[--C-:B0-----:R-:W-:Y:S02]  /*16c0*/  SHF.R.S32.HI R6, RZ, 0x2, R2.reuse ;  /* 0x00000002ff067819 */ /* 0x101fe40000011402 */
[----:B------:R-:W-:-:S04]  /*16d0*/  SHF.R.S32.HI R5, RZ, 0x1f, R2 ;  /* 0x0000001fff057819 */ /* 0x000fc80000011402 */
[----:B------:R-:W-:-:S04]  /*16e0*/  LEA.HI R5, R5, R6, RZ, 0x3 ;  /* 0x0000000605057211 */ /* 0x000fc800078f18ff */
[----:B------:R-:W-:Y:S01]  /*16f0*/  LOP3.LUT R7, R5, 0xfffffff8, RZ, 0xc0, !PT ;  /* 0xfffffff805077812 */ /* 0x000fe200078ec0ff */
[----:B--2---:R-:W-:Y:S02]  /*1700*/  IMAD.SHL.U32 R4, R4, 0x40, RZ ;  /* 0x0000004004047824 */ /* 0x004fe400078e00ff */
[----:B-1----:R-:W-:-:S03]  /*1710*/  IMAD.SHL.U32 R10, R9, 0x100, RZ ;  /* 0x00000100090a7824 */ /* 0x002fc600078e00ff */
[----:B------:R-:W-:-:S04]  /*1720*/  ISETP.GE.AND P0, PT, R4, UR5, PT ;  /* 0x0000000504007c0c */ /* 0x000fc8000bf06270 */
[----:B------:R-:W-:-:S13]  /*1730*/  ISETP.GE.OR P0, PT, R10, UR4, P0 ;  /* 0x000000040a007c0c */ /* 0x000fda0008706670 */
[----:B------:R-:W-:Y:S05]  /*1740*/  @P0 EXIT ;  /* 0x000000000000094d */ /* 0x000fea0003800000 */
[----:B------:R-:W0:Y:S01]  /*1750*/  LDC.64 R12, c[0x0][0x658] ;  /* 0x00019600ff0c7b82 */ /* 0x000e220000000a00 */
[----:B------:R-:W-:Y:S01]  /*1760*/  LOP3.LUT R5, R2, 0x7ffffffc, RZ, 0xc0, !PT ;  /* 0x7ffffffc02057812 */ /* 0x000fe200078ec0ff */
[----:B------:R-:W-:Y:S01]  /*1770*/  IMAD.IADD R2, R6, 0x1, -R7 ;  /* 0x0000000106027824 */ /* 0x000fe200078e0a07 */
[----:B------:R-:W-:Y:S02]  /*1780*/  LEA.HI R6, R3, R0, RZ, 0x5 ;  /* 0x0000000003067211 */ /* 0x000fe400078f28ff */
[----:B---3-5:R-:W-:Y:S01]  /*1790*/  FSETP.NEU.AND P1, PT, R14, RZ, PT ;  /* 0x000000ff0e00720b */ /* 0x028fe20003f2d000 */
[----:B------:R-:W-:Y:S01]  /*17a0*/  IMAD.IADD R5, R0, 0x1, -R5 ;  /* 0x0000000100057824 */ /* 0x000fe200078e0a05 */
[----:B------:R-:W-:Y:S02]  /*17b0*/  SHF.R.S32.HI R3, RZ, 0x1f, R2 ;  /* 0x0000001fff037819 */ /* 0x000fe40000011402 */
[----:B----4-:R-:W-:Y:S01]  /*17c0*/  SHF.R.S32.HI R15, RZ, 0x5, R6 ;  /* 0x00000005ff0f7819 */ /* 0x010fe20000011406 */
[----:B------:R-:W-:-:S02]  /*17d0*/  IMAD.SHL.U32 R5, R5, 0x2, RZ ;  /* 0x0000000205057824 */ /* 0x000fc400078e00ff */
[----:B------:R-:W-:-:S03]  /*17e0*/  IMAD.WIDE R8, R9, 0x100, R2 ;  /* 0x0000010009087825 */ /* 0x000fc600078e0202 */
[----:B------:R-:W-:Y:S01]  /*17f0*/  SHF.R.S32.HI R7, RZ, 0x1f, R5 ;  /* 0x0000001fff077819 */ /* 0x000fe20000011405 */
[C---:B------:R-:W-:Y:S01]  /*1800*/  IMAD R3, R15.reuse, -0x10, -R10 ;  /* 0xfffffff00f037824 */ /* 0x040fe200078e0a0a */
[C---:B------:R-:W-:Y:S01]  /*1810*/  IADD3 R6, P0, R4.reuse, R5, RZ ;  /* 0x0000000504067210 */ /* 0x040fe20007f1e0ff */
[----:B------:R-:W-:Y:S01]  /*1820*/  IMAD.WIDE R8, R15, 0x10, R8 ;  /* 0x000000100f087825 */ /* 0x000fe200078e0208 */
[----:B------:R-:W-:Y:S02]  /*1830*/  IADD3 R10, -R5, UR5, -R4 ;  /* 0x00000005050a7c10 */ /* 0x000fe4000fffe904 */
[----:B------:R-:W-:Y:S02]  /*1840*/  LEA.HI.X.SX32 R7, R4, R7, 0x1, P0 ;  /* 0x0000000704077211 */ /* 0x000fe400000f0eff */
[----:B------:R-:W-:Y:S01]  /*1850*/  IADD3 R0, R3, UR4, -R2 ;  /* 0x0000000403007c10 */ /* 0x000fe2000fffe802 */
[-C--:B0-----:R-:W-:Y:S01]  /*1860*/  IMAD R2, R9, R12.reuse, RZ ;  /* 0x0000000c09027224 */ /* 0x081fe200078e02ff */
[----:B------:R-:W-:Y:S01]  /*1870*/  ISETP.GT.AND P3, PT, R10, RZ, PT ;  /* 0x000000ff0a00720c */ /* 0x000fe20003f64270 */
[----:B------:R-:W-:Y:S01]  /*1880*/  IMAD.WIDE.U32 R18, R8, R12, R6 ;  /* 0x0000000c08127225 */ /* 0x000fe200078e0006 */
[----:B------:R-:W-:-:S02]  /*1890*/  SHF.L.U64.HI R15, R12, 0x3, R13 ;  /* 0x000000030c0f7819 */ /* 0x000fc4000001020d */
[----:B------:R-:W-:Y:S01]  /*18a0*/  P2R R3, PR, RZ, 0x8 ;  /* 0x00000008ff037803 */ /* 0x000fe20000000000 */
[----:B------:R-:W-:Y:S01]  /*18b0*/  IMAD R21, R8, R13, R2 ;  /* 0x0000000d08157224 */ /* 0x000fe200078e0202 */
[----:B------:R-:W-:Y:S01]  /*18c0*/  ISETP.GT.AND P0, PT, R0, RZ, P3 ;  /* 0x000000ff0000720c */ /* 0x000fe20001f04270 */
[----:B------:R-:W-:Y:S02]  /*18d0*/  IMAD.SHL.U32 R16, R12, 0x8, RZ ;  /* 0x000000080c107824 */ /* 0x000fe400078e00ff */
[----:B------:R-:W-:Y:S01]  /*18e0*/  IMAD.IADD R21, R19, 0x1, R21 ;  /* 0x0000000113157824 */ /* 0x000fe200078e0215 */
[----:B------:R-:W-:Y:S09]  /*18f0*/  @!P1 BRA `(.L_x_22) ;  /* 0x0000006c00cc9947 */ /* 0x000ff20003800000 */
[----:B------:R-:W-:Y:S01]  /*1900*/  ULDC.64 UR4, c[0x0][0x630] ;  /* 0x00018c0000047ab9 */ /* 0x000fe20000000a00 */
[----:B------:R-:W-:Y:S01]  /*1910*/  ULDC.64 UR8, c[0x0][0x628] ;  /* 0x00018a0000087ab9 */ /* 0x000fe20000000a00 */
[----:B------:R-:W-:Y:S01]  /*1920*/  IMAD R17, R9, UR4, RZ ;  /* 0x0000000409117c24 */ /* 0x000fe2000f8e02ff */
[----:B------:R-:W-:Y:S01]  /*1930*/  ULDC.64 UR6, c[0x0][0x650] ;  /* 0x0001940000067ab9 */ /* 0x000fe20000000a00 */
[----:B------:R-:W-:-:S04]  /*1940*/  IMAD.WIDE.U32 R2, R8, UR4, R6 ;  /* 0x0000000408027c25 */ /* 0x000fc8000f8e0006 */
[----:B------:R-:W-:Y:S01]  /*1950*/  IMAD R17, R8, UR5, R17 ;  /* 0x0000000508117c24 */ /* 0x000fe2000f8e0211 */
[----:B------:R-:W-:-:S03]  /*1960*/  LEA R4, P1, R2, UR8, 0x1 ;  /* 0x0000000802047c11 */ /* 0x000fc6000f8208ff */
[----:B------:R-:W-:-:S05]  /*1970*/  IMAD.IADD R3, R3, 0x1, R17 ;  /* 0x0000000103037824 */ /* 0x000fca00078e0211 */
[----:B------:R-:W-:-:S05]  /*1980*/  LEA.HI.X R5, R2, UR9, R3, 0x1, P1 ;  /* 0x0000000902057c11 */ /* 0x000fca00088f0c03 */
[----:B------:R-:W2:Y:S01]  /*1990*/  @P0 LDG.E.LTC128B.U16 R19, desc[UR12][R4.64] ;  /* 0x0000000c04130981 */ /* 0x000ea2000c1e1520 */
[----:B------:R-:W-:Y:S01]  /*19a0*/  ISETP.GT.AND P6, PT, R10, 0x1, PT ;  /* 0x000000010a00780c */ /* 0x000fe20003fc4270 */
[----:B------:R-:W-:Y:S01]  /*19b0*/  BSSY B0, `(.L_x_23) ;  /* 0x000000e000007945 */ /* 0x000fe20003800000 */
[----:B------:R-:W-:Y:S02]  /*19c0*/  LEA R2, P2, R18, UR6, 0x1 ;  /* 0x0000000612027c11 */ /* 0x000fe4000f8408ff */
[----:B------:R-:W-:Y:S01]  /*19d0*/  ISETP.GT.AND P1, PT, R0, RZ, P6 ;  /* 0x000000ff0000720c */ /* 0x000fe20003724270 */
[----:B--2---:R-:W-:-:S05]  /*19e0*/  HADD2.F32 R3, -RZ, R19.H0_H0 ;  /* 0x20000013ff037230 */ /* 0x004fca0000004100 */
[----:B------:R-:W-:-:S04]  /*19f0*/  FMUL R3, R3, R14 ;  /* 0x0000000e03037220 */ /* 0x000fc80000400000 */
[----:B------:R-:W-:-:S05]  /*1a00*/  FFMA R3, R120, R11, R3 ;  /* 0x0000000b78037223 */ /* 0x000fca0000000003 */
[----:B------:R-:W-:Y:S02]  /*1a10*/  F2FP.F16.F32.PACK_AB R20, RZ, R3 ;  /* 0x00000003ff14723e */ /* 0x000fe400000000ff */
[----:B------:R-:W-:Y:S02]  /*1a20*/  P2R R3, PR, RZ, 0x40 ;  /* 0x00000040ff037803 */ /* 0x000fe40000000000 */
[----:B------:R-:W-:Y:S02]  /*1a30*/  LEA.HI.X R3, R18, UR7, R21, 0x1, P2 ;  /* 0x0000000712037c11 */ /* 0x000fe400090f0c15 */
[----:B------:R-:W-:Y:S02]  /*1a40*/  PRMT R18, R20, 0x7610, R18 ;  /* 0x0000761014127816 */ /* 0x000fe40000000012 */
[----:B------:R-:W-:-:S03]  /*1a50*/  PRMT R20, R19, 0x7610, R20 ;  /* 0x0000761013147816 */ /* 0x000fc60000000014 */
[----:B------:R0:W-:Y:S01]  /*1a60*/  @P0 STG.E.U16 desc[UR12][R2.64], R18 ;  /* 0x0000001202000986 */ /* 0x0001e2000c10150c */
[----:B------:R-:W-:Y:S05]  /*1a70*/  @!P1 BRA `(.L_x_24) ;  /* 0x0000000000049947 */ /* 0x000fea0003800000 */
[----:B------:R1:W5:Y:S02]  /*1a80*/  LDG.E.LTC128B.U16 R20, desc[UR12][R4.64+0x2] ;  /* 0x0000020c04147981 */ /* 0x000364000c1e1520 */
.L_x_24:
[----:B------:R-:W-:Y:S05]  /*1a90*/  BSYNC B0 ;  /* 0x0000000000007941 */ /* 0x000fea0003800000 */
.L_x_23:
[----:B------:R-:W-:Y:S01]  /*1aa0*/  USHF.L.U32 UR6, UR4, 0x3, URZ ;  /* 0x0000000304067899 */ /* 0x000fe2000800063f */
[----:B-----5:R-:W-:Y:S01]  /*1ab0*/  HADD2.F32 R9, -RZ, R20.H0_H0 ;  /* 0x20000014ff097230 */ /* 0x020fe20000004100 */
[----:B------:R-:W-:Y:S01]  /*1ac0*/  USHF.L.U64.HI UR7, UR4, 0x3, UR5 ;  /* 0x0000000304077899 */ /* 0x000fe20008010205 */
[----:B------:R-:W-:-:S03]  /*1ad0*/  ISETP.GT.AND P0, PT, R0, 0x8, P3 ;  /* 0x000000080000780c */ /* 0x000fc60001f04270 */
[----:B0-----:R-:W-:Y:S02]  /*1ae0*/  IMAD.U32 R18, RZ, RZ, UR6 ;  /* 0x00000006ff127e24 */ /* 0x001fe4000f8e00ff */
[----:B------:R-:W-:Y:S01]  /*1af0*/  FMUL R22, R9, R14 ;  /* 0x0000000e09167220 */ /* 0x000fe20000400000 */
[----:B------:R-:W-:-:S03]  /*1b00*/  IMAD.U32 R19, RZ, RZ, UR7 ;  /* 0x00000007ff137e24 */ /* 0x000fc6000f8e00ff */
[----:B------:R-:W-:Y:S01]  /*1b10*/  FFMA R22, R121, R11, R22 ;  /* 0x0000000b79167223 */ /* 0x000fe20000000016 */
[----:B------:R-:W-:-:S04]  /*1b20*/  IMAD.WIDE.U32 R8, R8, UR4, R18 ;  /* 0x0000000408087c25 */ /* 0x000fc8000f8e0012 */
[----:B------:R-:W-:Y:S02]  /*1b30*/  F2FP.F16.F32.PACK_AB R22, RZ, R22 ;  /* 0x00000016ff16723e */ /* 0x000fe400000000ff */
[----:B------:R-:W-:-:S03]  /*1b40*/  IADD3 R6, P2, R6, R8, RZ ;  /* 0x0000000806067210 */ /* 0x000fc60007f5e0ff */
[----:B------:R0:W-:Y:S01]  /*1b50*/  @P1 STG.E.U16 desc[UR12][R2.64+0x2], R22 ;  /* 0x0000021602001986 */ /* 0x0001e2000c10150c */
[----:B------:R-:W-:Y:S02]  /*1b60*/  IADD3.X R7, R7, R17, R9, P2, !PT ;  /* 0x0000001107077210 */ /* 0x000fe400017fe409 */
[----:B------:R-:W-:-:S04]  /*1b70*/  LEA R8, P2, R6, UR8, 0x1 ;  /* 0x0000000806087c11 */ /* 0x000fc8000f8408ff */
[----:B------:R-:W-:-:S05]  /*1b80*/  LEA.HI.X R9, R6, UR9, R7, 0x1, P2 ;  /* 0x0000000906097c11 */ /* 0x000fca00090f0c07 */
[----:B------:R-:W2:Y:S01]  /*1b90*/  @P0 LDG.E.LTC128B.U16 R20, desc[UR12][R8.64] ;  /* 0x0000000c08140981 */ /* 0x000ea2000c1e1520 */
[C---:B------:R-:W-:Y:S01]  /*1ba0*/  SHF.L.U64.HI R15, R16.reuse, 0x1, R15 ;  /* 0x00000001100f7819 */ /* 0x040fe2000001020f */
[----:B------:R-:W-:Y:S01]  /*1bb0*/  BSSY B0, `(.L_x_25) ;  /* 0x000000b000007945 */ /* 0x000fe20003800000 */
[----:B------:R-:W-:Y:S02]  /*1bc0*/  LEA R6, P2, R16, R2, 0x1 ;  /* 0x0000000210067211 */ /* 0x000fe400078408ff */
[----:B------:R-:W-:Y:S01]  /*1bd0*/  ISETP.GT.AND P1, PT, R0, 0x8, P6 ;  /* 0x000000080000780c */ /* 0x000fe20003724270 */
[----:B--2---:R-:W-:-:S05]  /*1be0*/  HADD2.F32 R7, -RZ, R20.H0_H0 ;  /* 0x20000014ff077230 */ /* 0x004fca0000004100 */
[----:B------:R-:W-:-:S04]  /*1bf0*/  FMUL R7, R7, R14 ;  /* 0x0000000e07077220 */ /* 0x000fc80000400000 */
[----:B------:R-:W-:-:S05]  /*1c00*/  FFMA R7, R122, R11, R7 ;  /* 0x0000000b7a077223 */ /* 0x000fca0000000007 */
[----:B------:R-:W-:Y:S01]  /*1c10*/  F2FP.F16.F32.PACK_AB R16, RZ, R7 ;  /* 0x00000007ff10723e */ /* 0x000fe200000000ff */
[----:B------:R-:W-:-:S05]  /*1c20*/  IMAD.X R7, R15, 0x1, R3, P2 ;  /* 0x000000010f077824 */ /* 0x000fca00010e0603 */
[----:B------:R0:W-:Y:S01]  /*1c30*/  @P0 STG.E.U16 desc[UR12][R6.64], R16 ;  /* 0x0000001006000986 */ /* 0x0001e2000c10150c */
[----:B------:R-:W-:Y:S05]  /*1c40*/  @!P1 BRA `(.L_x_26) ;  /* 0x0000000000049947 */ /* 0x000fea0003800000 */
[----:B------:R2:W5:Y:S02]  /*1c50*/  LDG.E.LTC128B.U16 R20, desc[UR12][R8.64+0x2] ;  /* 0x0000020c08147981 */ /* 0x000564000c1e1520 */
.L_x_26:
[----:B------:R-:W-:Y:S05]  /*1c60*/  BSYNC B0 ;  /* 0x0000000000007941 */ /* 0x000fea0003800000 */
.L_x_25:
[----:B-----5:R-:W-:Y:S01]  /*1c70*/  HADD2.F32 R15, -RZ, R20.H0_H0 ;  /* 0x20000014ff0f7230 */ /* 0x020fe20000004100 */
[----:B------:R-:W-:Y:S01]  /*1c80*/  ISETP.GT.AND P3, PT, R10, 0x8, PT ;  /* 0x000000080a00780c */ /* 0x000fe20003f64270 */
[----:B------:R-:W-:Y:S03]  /*1c90*/  BSSY B0, `(.L_x_27) ;  /* 0x0000009000007945 */ /* 0x000fe60003800000 */
[----:B0-----:R-:W-:Y:S01]  /*1ca0*/  FMUL R16, R15, R14 ;  /* 0x0000000e0f107220 */ /* 0x001fe20000400000 */
[----:B------:R-:W-:Y:S02]  /*1cb0*/  ISETP.GT.AND P0, PT, R0, RZ, P3 ;  /* 0x000000ff0000720c */ /* 0x000fe40001f04270 */
[----:B------:R-:W-:Y:S01]  /*1cc0*/  P2R R15, PR, RZ, 0x8 ;  /* 0x00000008ff0f7803 */ /* 0x000fe20000000000 */
[----:B------:R-:W-:-:S05]  /*1cd0*/  FFMA R16, R123, R11, R16 ;  /* 0x0000000b7b107223 */ /* 0x000fca0000000010 */
[----:B------:R-:W-:-:S05]  /*1ce0*/  F2FP.F16.F32.PACK_AB R16, RZ, R16 ;  /* 0x00000010ff10723e */ /* 0x000fca00000000ff */
[----:B------:R0:W-:Y:S01]  /*1cf0*/  @P1 STG.E.U16 desc[UR12][R6.64+0x2], R16 ;  /* 0x0000021006001986 */ /* 0x0001e2000c10150c */
[----:B------:R-:W-:Y:S05]  /*1d00*/  @!P0 BRA `(.L_x_28) ;  /* 0x0000000000048947 */ /* 0x000fea0003800000 */
[----:B------:R3:W5:Y:S02]  /*1d10*/  LDG.E.LTC128B.U16 R20, desc[UR12][R4.64+0x10] ;  /* 0x0000100c04147981 */ /* 0x000764000c1e1520 */
.L_x_28:
[----:B------:R-:W-:Y:S05]  /*1d20*/  BSYNC B0 ;  /* 0x0000000000007941 */ /* 0x000fea0003800000 */
.L_x_27:
[----:B-----5:R-:W-:Y:S01]  /*1d30*/  HADD2.F32 R15, -RZ, R20.H0_H0 ;  /* 0x20000014ff0f7230 */ /* 0x020fe20000004100 */
[----:B------:R-:W-:Y:S01]  /*1d40*/  ISETP.GT.AND P2, PT, R10, 0x9, PT ;  /* 0x000000090a00780c */ /* 0x000fe20003f44270 */
[----:B------:R-:W-:Y:S03]  /*1d50*/  BSSY B0, `(.L_x_29) ;  /* 0x0000009000007945 */ /* 0x000fe60003800000 */
[----:B------:R-:W-:Y:S01]  /*1d60*/  FMUL R15, R15, R14 ;  /* 0x0000000e0f0f7220 */ /* 0x000fe20000400000 */
[----:B------:R-:W-:Y:S02]  /*1d70*/  ISETP.GT.AND P1, PT, R0, RZ, P2 ;  /* 0x000000ff0000720c */ /* 0x000fe40001724270 */
[----:B0-----:R-:W-:Y:S01]  /*1d80*/  P2R R16, PR, RZ, 0x4 ;  /* 0x00000004ff107803 */ /* 0x001fe20000000000 */
[----:B------:R-:W-:-:S05]  /*1d90*/  FFMA R15, R124, R11, R15 ;  /* 0x0000000b7c0f7223 */ /* 0x000fca000000000f */
[----:B------:R-:W-:-:S05]  /*1da0*/  F2FP.F16.F32.PACK_AB R15, RZ, R15 ;  /* 0x0000000fff0f723e */ /* 0x000fca00000000ff */
[----:B------:R0:W-:Y:S01]  /*1db0*/  @P0 STG.E.U16 desc[UR12][R2.64+0x10], R15 ;  /* 0x0000100f02000986 */ /* 0x0001e2000c10150c */
[----:B------:R-:W-:Y:S05]  /*1dc0*/  @!P1 BRA `(.L_x_30) ;  /* 0x0000000000049947 */ /* 0x000fea0003800000 */
[----:B------:R4:W5:Y:S02]  /*1dd0*/  LDG.E.LTC128B.U16 R20, desc[UR12][R4.64+0x12] ;  /* 0x0000120c04147981 */ /* 0x000964000c1e1520 */
.L_x_30:
[----:B------:R-:W-:Y:S05]  /*1de0*/  BSYNC B0 ;  /* 0x0000000000007941 */ /* 0x000fea0003800000 */
.L_x_29:
[----:B0----5:R-:W-:Y:S01]  /*1df0*/  HADD2.F32 R15, -RZ, R20.H0_H0 ;  /* 0x20000014ff0f7230 */ /* 0x021fe20000004100 */
[----:B------:R-:W-:Y:S01]  /*1e00*/  ISETP.GT.AND P0, PT, R0, 0x8, P3 ;  /* 0x000000080000780c */ /* 0x000fe20001f04270 */
[----:B------:R-:W-:Y:S03]  /*1e10*/  BSSY B0, `(.L_x_31) ;  /* 0x0000007000007945 */ /* 0x000fe60003800000 */
[----:B------:R-:W-:-:S04]  /*1e20*/  FMUL R16, R15, R14 ;  /* 0x0000000e0f107220 */ /* 0x000fc80000400000 */
[----:B------:R-:W-:-:S05]  /*1e30*/  FFMA R16, R125, R11, R16 ;  /* 0x0000000b7d107223 */ /* 0x000fca0000000010 */
[----:B------:R-:W-:-:S05]  /*1e40*/  F2FP.F16.F32.PACK_AB R16, RZ, R16 ;  /* 0x00000010ff10723e */ /* 0x000fca00000000ff */
[----:B------:R0:W-:Y:S01]  /*1e50*/  @P1 STG.E.U16 desc[UR12][R2.64+0x12], R16 ;  /* 0x0000121002001986 */ /* 0x0001e2000c10150c */
[----:B------:R-:W-:Y:S05]  /*1e60*/  @!P0 BRA `(.L_x_32) ;  /* 0x0000000000048947 */ /* 0x000fea0003800000 */
[----:B------:R0:W5:Y:S02]  /*1e70*/  LDG.E.LTC128B.U16 R20, desc[UR12][R8.64+0x10] ;  /* 0x0000100c08147981 */ /* 0x000164000c1e1520 */
.L_x_32:
[----:B------:R-:W-:Y:S05]  /*1e80*/  BSYNC B0 ;  /* 0x0000000000007941 */ /* 0x000fea0003800000 */
.L_x_31:
[----:B-----5:R-:W-:Y:S01]  /*1e90*/  HADD2.F32 R15, -RZ, R20.H0_H0 ;  /* 0x20000014ff0f7230 */ /* 0x020fe20000004100 */
        /* <DEDUP_REMOVED lines=8> */
.L_x_34:
[----:B------:R-:W-:Y:S05]  /*1f20*/  BSYNC B0 ;  /* 0x0000000000007941 */ /* 0x000fea0003800000 */
.L_x_33:
[----:B0----5:R-:W-:Y:S01]  /*1f30*/  HADD2.F32 R15, -RZ, R20.H0_H0 ;  /* 0x20000014ff0f7230 */ /* 0x021fe20000004100 */
[----:B------:R-:W-:Y:S01]  /*1f40*/  ISETP.GT.AND P2, PT, R10, 0x10, PT ;  /* 0x000000100a00780c */ /* 0x000fe20003f44270 */
[----:B------:R-:W-:Y:S03]  /*1f50*/  BSSY B0, `(.L_x_35) ;  /* 0x0000009000007945 */ /* 0x000fe60003800000 */
[----:B------:R-:W-:Y:S01]  /*1f60*/  FMUL R16, R15, R14 ;  /* 0x0000000e0f107220 */ /* 0x000fe20000400000 */
[----:B------:R-:W-:Y:S02]  /*1f70*/  ISETP.GT.AND P0, PT, R0, RZ, P2 ;  /* 0x000000ff0000720c */ /* 0x000fe40001704270 */
[----:B------:R-:W-:Y:S01]  /*1f80*/  P2R R15, PR, RZ, 0x4 ;  /* 0x00000004ff0f7803 */ /* 0x000fe20000000000 */
[----:B------:R-:W-:-:S05]  /*1f90*/  FFMA R16, R127, R11, R16 ;  /* 0x0000000b7f107223 */ /* 0x000fca0000000010 */
[----:B------:R-:W-:-:S05]  /*1fa0*/  F2FP.F16.F32.PACK_AB R16, RZ, R16 ;  /* 0x00000010ff10723e */ /* 0x000fca00000000ff */
[----:B------:R0:W-:Y:S01]  /*1fb0*/  @P1 STG.E.U16 desc[UR12][R6.64+0x12], R16 ;  /* 0x0000121006001986 */ /* 0x0001e2000c10150c */
[----:B------:R-:W-:Y:S05]  /*1fc0*/  @!P0 BRA `(.L_x_36) ;  /* 0x0000000000048947 */ /* 0x000fea0003800000 */
[----:B------:R0:W5:Y:S02]  /*1fd0*/  LDG.E.LTC128B.U16 R20, desc[UR12][R4.64+0x20] ;  /* 0x0000200c04147981 */ /* 0x000164000c1e1520 */
.L_x_36:
[----:B------:R-:W-:Y:S05]  /*1fe0*/  BSYNC B0 ;  /* 0x0000000000007941 */ /* 0x000fea0003800000 */
.L_x_35:
[----:B-----5:R-:W-:Y:S01]  /*1ff0*/  HADD2.F32 R15, -RZ, R20.H0_H0 ;  /* 0x20000014ff0f7230 */ /* 0x020fe20000004100 */
[----:B------:R-:W-:Y:S01]  /*2000*/  ISETP.GT.AND P1, PT, R10, 0x11, PT ;  /* 0x000000110a00780c */ /* 0x000fe20003f24270 */
[----:B------:R-:W-:Y:S03]  /*2010*/  BSSY B0, `(.L_x_37) ;  /* 0x0000009000007945 */ /* 0x000fe60003800000 */
[----:B------:R-:W-:-:S04]  /*2020*/  FMUL R15, R15, R14 ;  /* 0x0000000e0f0f7220 */ /* 0x000fc80000400000 */
[----:B------:R-:W-:-:S05]  /*2030*/  FFMA R15, R128, R11, R15 ;  /* 0x0000000b800f7223 */ /* 0x000fca000000000f */
[----:B------:R-:W-:-:S05]  /*2040*/  F2FP.F16.F32.PACK_AB R15, RZ, R15 ;  /* 0x0000000fff0f723e */ /* 0x000fca00000000ff */
[----:B------:R1:W-:Y:S01]  /*2050*/  @P0 STG.E.U16 desc[UR12][R2.64+0x20], R15 ;  /* 0x0000200f02000986 */ /* 0x0003e2000c10150c */
[----:B------:R-:W-:Y:S02]  /*2060*/  ISETP.GT.AND P0, PT, R0, RZ, P1 ;  /* 0x000000ff0000720c */ /* 0x000fe40000f04270 */
[----:B-1----:R-:W-:-:S11]  /*2070*/  P2R R15, PR, RZ, 0x2 ;  /* 0x00000002ff0f7803 */ /* 0x002fd60000000000 */
[----:B------:R-:W-:Y:S05]  /*2080*/  @!P0 BRA `(.L_x_38) ;  /* 0x0000000000048947 */ /* 0x000fea0003800000 */
[----:B------:R1:W5:Y:S02]  /*2090*/  LDG.E.LTC128B.U16 R20, desc[UR12][R4.64+0x22] ;  /* 0x0000220c04147981 */ /* 0x000364000c1e1520 */
.L_x_38:
[----:B------:R-:W-:Y:S05]  /*20a0*/  BSYNC B0 ;  /* 0x0000000000007941 */ /* 0x000fea0003800000 */
.L_x_37:
[----:B-----5:R-:W-:Y:S01]  /*20b0*/  HADD2.F32 R15, -RZ, R20.H0_H0 ;  /* 0x20000014ff0f7230 */ /* 0x020fe20000004100 */
[----:B------:R-:W-:Y:S04]  /*20c0*/  BSSY B0, `(.L_x_39) ;  /* 0x0000008000007945 */ /* 0x000fe80003800000 */
[----:B0-----:R-:W-:-:S04]  /*20d0*/  FMUL R16, R15, R14 ;  /* 0x0000000e0f107220 */ /* 0x001fc80000400000 */
[----:B------:R-:W-:-:S05]  /*20e0*/  FFMA R16, R129, R11, R16 ;  /* 0x0000000b81107223 */ /* 0x000fca0000000010 */
[----:B------:R-:W-:-:S05]  /*20f0*/  F2FP.F16.F32.PACK_AB R16, RZ, R16 ;  /* 0x00000010ff10723e */ /* 0x000fca00000000ff */
[----:B------:R0:W-:Y:S01]  /*2100*/  @P0 STG.E.U16 desc[UR12][R2.64+0x22], R16 ;  /* 0x0000221002000986 */ /* 0x0001e2000c10150c */
[----:B------:R-:W-:-:S13]  /*2110*/  ISETP.GT.AND P0, PT, R0, 0x8, P2 ;  /* 0x000000080000780c */ /* 0x000fda0001704270 */
[----:B0-----:R-:W-:Y:S05]  /*2120*/  @!P0 BRA `(.L_x_40) ;  /* 0x0000000000048947 */ /* 0x001fea0003800000 */
[----:B------:R0:W5:Y:S02]  /*2130*/  LDG.E.LTC128B.U16 R20, desc[UR12][R8.64+0x20] ;  /* 0x0000200c08147981 */ /* 0x000164000c1e1520 */
.L_x_40:
[----:B------:R-:W-:Y:S05]  /*2140*/  BSYNC B0 ;  /* 0x0000000000007941 */ /* 0x000fea0003800000 */
.L_x_39:
[----:B-----5:R-:W-:Y:S01]  /*2150*/  HADD2.F32 R15, -RZ, R20.H0_H0 ;  /* 0x20000014ff0f7230 */ /* 0x020fe20000004100 */
[----:B------:R-:W-:Y:S04]  /*2160*/  BSSY B0, `(.L_x_41) ;  /* 0x0000008000007945 */ /* 0x000fe80003800000 */
[----:B------:R-:W-:-:S04]  /*2170*/  FMUL R15, R15, R14 ;  /* 0x0000000e0f0f7220 */ /* 0x000fc80000400000 */
[----:B------:R-:W-:-:S05]  /*2180*/  FFMA R15, R130, R11, R15 ;  /* 0x0000000b820f7223 */ /* 0x000fca000000000f */
[----:B------:R-:W-:-:S05]  /*2190*/  F2FP.F16.F32.PACK_AB R15, RZ, R15 ;  /* 0x0000000fff0f723e */ /* 0x000fca00000000ff */
[----:B------:R0:W-:Y:S01]  /*21a0*/  @P0 STG.E.U16 desc[UR12][R6.64+0x20], R15 ;  /* 0x0000200f06000986 */ /* 0x0001e2000c10150c */
[----:B------:R-:W-:-:S13]  /*21b0*/  ISETP.GT.AND P0, PT, R0, 0x8, P1 ;  /* 0x000000080000780c */ /* 0x000fda0000f04270 */
[----:B0-----:R-:W-:Y:S05]  /*21c0*/  @!P0 BRA `(.L_x_42) ;  /* 0x0000000000048947 */ /* 0x001fea0003800000 */
[----:B------:R0:W5:Y:S02]  /*21d0*/  LDG.E.LTC128B.U16 R20, desc[UR12][R8.64+0x22] ;  /* 0x0000220c08147981 */ /* 0x000164000c1e1520 */
.L_x_42:
[----:B------:R-:W-:Y:S05]  /*21e0*/  BSYNC B0 ;  /* 0x0000000000007941 */ /* 0x000fea0003800000 */
.L_x_41:
[----:B-----5:R-:W-:Y:S01]  /*21f0*/  HADD2.F32 R15, -RZ, R20.H0_H0 ;  /* 0x20000014ff0f7230 */ /* 0x020fe20000004100 */
[C---:B------:R-:W-:Y:S01]  /*2200*/  SHF.L.U64.HI R21, R12.reuse, 0x7, R13 ;  /* 0x000000070c157819 */ /* 0x040fe2000001020d */
[----:B------:R-:W-:Y:S01]  /*2210*/  IMAD.SHL.U32 R17, R12, 0x80, RZ ;  /* 0x000000800c117824 */ /* 0x000fe200078e00ff */
[----:B------:R-:W-:Y:S01]  /*2220*/  ISETP.GT.AND P2, PT, R10, 0x18, PT ;  /* 0x000000180a00780c */ /* 0x000fe20003f44270 */
[----:B------:R-:W-:Y:S01]  /*2230*/  BSSY B0, `(.L_x_43) ;  /* 0x000000e000007945 */ /* 0x000fe20003800000 */
[----:B------:R-:W-:Y:S02]  /*2240*/  FMUL R16, R15, R14 ;  /* 0x0000000e0f107220 */ /* 0x000fe40000400000 */
[----:B------:R-:W-:Y:S02]  /*2250*/  LOP3.LUT R15, R17, 0x2, RZ, 0xfc, !PT ;  /* 0x00000002110f7812 */ /* 0x000fe400078efcff */
[----:B------:R-:W-:-:S05]  /*2260*/  FFMA R16, R131, R11, R16 ;  /* 0x0000000b83107223 */ /* 0x000fca0000000010 */
[----:B------:R-:W-:-:S05]  /*2270*/  F2FP.F16.F32.PACK_AB R16, RZ, R16 ;  /* 0x00000010ff10723e */ /* 0x000fca00000000ff */
[----:B------:R1:W-:Y:S01]  /*2280*/  @P0 STG.E.U16 desc[UR12][R6.64+0x22], R16 ;  /* 0x0000221006000986 */ /* 0x0003e2000c10150c */
[----:B------:R-:W-:-:S05]  /*2290*/  IADD3 R124, P0, R15, R2, RZ ;  /* 0x000000020f7c7210 */ /* 0x000fca0007f1e0ff */
[----:B------:R-:W-:Y:S01]  /*22a0*/  IMAD.X R125, R21, 0x1, R3, P0 ;  /* 0x00000001157d7824 */ /* 0x000fe200000e0603 */
[----:B------:R-:W-:-:S05]  /*22b0*/  IADD3 R12, P0, R17, R2, RZ ;  /* 0x00000002110c7210 */ /* 0x000fca0007f1e0ff */
[----:B------:R-:W-:Y:S01]  /*22c0*/  IMAD.X R13, R21, 0x1, R3, P0 ;  /* 0x00000001150d7824 */ /* 0x000fe200000e0603 */
[----:B------:R-:W-:Y:S02]  /*22d0*/  ISETP.GT.AND P0, PT, R0, RZ, P2 ;  /* 0x000000ff0000720c */ /* 0x000fe40001704270 */
[----:B-1----:R-:W-:-:S11]  /*22e0*/  P2R R16, PR, RZ, 0x4 ;  /* 0x00000004ff107803 */ /* 0x002fd60000000000 */
[----:B------:R-:W-:Y:S05]  /*22f0*/  @!P0 BRA `(.L_x_44) ;  /* 0x0000000000048947 */ /* 0x000fea0003800000 */
[----:B------:R1:W5:Y:S02]  /*2300*/  LDG.E.LTC128B.U16 R20, desc[UR12][R4.64+0x30] ;  /* 0x0000300c04147981 */ /* 0x000364000c1e1520 */
.L_x_44:
[----:B------:R-:W-:Y:S05]  /*2310*/  BSYNC B0 ;  /* 0x0000000000007941 */ /* 0x000fea0003800000 */
.L_x_43:
[----:B-----5:R-:W-:Y:S01]  /*2320*/  HADD2.F32 R19, -RZ, R20.H0_H0 ;  /* 0x20000014ff137230 */ /* 0x020fe20000004100 */
[----:B------:R-:W-:Y:S01]  /*2330*/  ISETP.GT.AND P1, PT, R10, 0x19, PT ;  /* 0x000000190a00780c */ /* 0x000fe20003f24270 */
[----:B------:R-:W-:Y:S03]  /*2340*/  BSSY B0, `(.L_x_45) ;  /* 0x0000009000007945 */ /* 0x000fe60003800000 */
[----:B------:R-:W-:Y:S01]  /*2350*/  FMUL R19, R19, R14 ;  /* 0x0000000e13137220 */ /* 0x000fe20000400000 */
[----:B------:R-:W-:-:S03]  /*2360*/  P2R R16, PR, RZ, 0x2 ;  /* 0x00000002ff107803 */ /* 0x000fc60000000000 */
[----:B------:R-:W-:-:S05]  /*2370*/  FFMA R19, R132, R11, R19 ;  /* 0x0000000b84137223 */ /* 0x000fca0000000013 */
[----:B------:R-:W-:-:S05]  /*2380*/  F2FP.F16.F32.PACK_AB R19, RZ, R19 ;  /* 0x00000013ff13723e */ /* 0x000fca00000000ff */
[----:B------:R0:W-:Y:S01]  /*2390*/  @P0 STG.E.U16 desc[UR12][R2.64+0x30], R19 ;  /* 0x0000301302000986 */ /* 0x0001e2000c10150c */
[----:B------:R-:W-:-:S13]  /*23a0*/  ISETP.GT.AND P0, PT, R0, RZ, P1 ;  /* 0x000000ff0000720c */ /* 0x000fda0000f04270 */
[----:B0-----:R-:W-:Y:S05]  /*23b0*/  @!P0 BRA `(.L_x_46) ;  /* 0x0000000000048947 */ /* 0x001fea0003800000 */
[----:B------:R0:W5:Y:S02]  /*23c0*/  LDG.E.LTC128B.U16 R20, desc[UR12][R4.64+0x32] ;  /* 0x0000320c04147981 */ /* 0x000164000c1e1520 */
.L_x_46:
[----:B------:R-:W-:Y:S05]  /*23d0*/  BSYNC B0 ;  /* 0x0000000000007941 */ /* 0x000fea0003800000 */
.L_x_45:
        /* <DEDUP_REMOVED lines=9> */
.L_x_48:
[----:B------:R-:W-:Y:S05]  /*2470*/  BSYNC B0 ;  /* 0x0000000000007941 */ /* 0x000fea0003800000 */
.L_x_47:
        /* <DEDUP_REMOVED lines=9> */
.L_x_50:
[----:B------:R-:W-:Y:S05]  /*2510*/  BSYNC B0 ;  /* 0x0000000000007941 */ /* 0x000fea0003800000 */
.L_x_49:
        /* <DEDUP_REMOVED lines=11> */
.L_x_52:
[----:B------:R-:W-:Y:S05]  /*25d0*/  BSYNC B0 ;  /* 0x0000000000007941 */ /* 0x000fea0003800000 */
.L_x_51:
        /* <DEDUP_REMOVED lines=11> */
.L_x_54:
[----:B------:R-:W-:Y:S05]  /*2690*/  BSYNC B0 ;  /* 0x0000000000007941 */ /* 0x000fea0003800000 */
.L_x_53:
        /* <DEDUP_REMOVED lines=9> */
.L_x_56:
[----:B------:R-:W-:Y:S05]  /*2730*/  BSYNC B0 ;  /* 0x0000000000007941 */ /* 0x000fea0003800000 */
.L_x_55:
        /* <DEDUP_REMOVED lines=9> */
.L_x_58:
[----:B------:R-:W-:Y:S05]  /*27d0*/  BSYNC B0 ;  /* 0x0000000000007941 */ /* 0x000fea0003800000 */
.L_x_57:
        /* <DEDUP_REMOVED lines=11> */
.L_x_60:
[----:B------:R-:W-:Y:S05]  /*2890*/  BSYNC B0 ;  /* 0x0000000000007941 */ /* 0x000fea0003800000 */
.L_x_59:
[----:B-----5:R-:W-:Y:S01]  /*28a0*/  HADD2.F32 R19, -RZ, R20.H0_H0 ;  /* 0x20000014ff137230 */ /* 0x020fe20000004100 */
[----:B------:R-:W-:Y:S01]  /*28b0*/  ISETP.GT.AND P4, PT, R10, 0x29, PT ;  /* 0x000000290a00780c */ /* 0x000fe20003f84270 */
[----:B------:R-:W-:Y:S03]  /*28c0*/  BSSY B0, `(.L_x_61) ;  /* 0x0000008000007945 */ /* 0x000fe60003800000 */
[----:B------:R-:W-:-:S04]  /*28d0*/  FMUL R19, R19, R14 ;  /* 0x0000000e13137220 */ /* 0x000fc80000400000 */
[----:B------:R-:W-:-:S05]  /*28e0*/  FFMA R19, R140, R11, R19 ;  /* 0x0000000b8c137223 */ /* 0x000fca0000000013 */
[----:B------:R-:W-:-:S05]  /*28f0*/  F2FP.F16.F32.PACK_AB R19, RZ, R19 ;  /* 0x00000013ff13723e */ /* 0x000fca00000000ff */
[----:B------:R0:W-:Y:S01]  /*2900*/  @P0 STG.E.U16 desc[UR12][R2.64+0x50], R19 ;  /* 0x0000501302000986 */ /* 0x0001e2000c10150c */
[----:B------:R-:W-:-:S13]  /*2910*/  ISETP.GT.AND P0, PT, R0, RZ, P4 ;  /* 0x000000ff0000720c */ /* 0x000fda0002704270 */
[----:B0-----:R-:W-:Y:S05]  /*2920*/  @!P0 BRA `(.L_x_62) ;  /* 0x0000000000048947 */ /* 0x001fea0003800000 */
[----:B------:R0:W5:Y:S02]  /*2930*/  LDG.E.LTC128B.U16 R20, desc[UR12][R4.64+0x52] ;  /* 0x0000520c04147981 */ /* 0x000164000c1e1520 */
.L_x_62:
[----:B------:R-:W-:Y:S05]  /*2940*/  BSYNC B0 ;  /* 0x0000000000007941 */ /* 0x000fea0003800000 */
.L_x_61:
        /* <DEDUP_REMOVED lines=9> */
.L_x_64:
[----:B------:R-:W-:Y:S05]  /*29e0*/  BSYNC B0 ;  /* 0x0000000000007941 */ /* 0x000fea0003800000 */
.L_x_63:
        /* <DEDUP_REMOVED lines=9> */
.L_x_66:
[----:B------:R-:W-:Y:S05]  /*2a80*/  BSYNC B0 ;  /* 0x0000000000007941 */ /* 0x000fea0003800000 */
.L_x_65:
        /* <DEDUP_REMOVED lines=10> */
.L_x_68:
[----:B------:R-:W-:Y:S05]  /*2b30*/  BSYNC B0 ;  /* 0x0000000000007941 */ /* 0x000fea0003800000 */
.L_x_67:
        /* <DEDUP_REMOVED lines=10> */
.L_x_70:
[----:B------:R-:W-:Y:S05]  /*2be0*/  BSYNC B0 ;  /* 0x0000000000007941 */ /* 0x000fea0003800000 */
.L_x_69:
        /* <DEDUP_REMOVED lines=9> */
.L_x_72:
[----:B------:R-:W-:Y:S05]  /*2c80*/  BSYNC B0 ;  /* 0x0000000000007941 */ /* 0x000fea0003800000 */
.L_x_71:
        /* <DEDUP_REMOVED lines=9> */
.L_x_74:
[----:B------:R-:W-:Y:S05]  /*2d20*/  BSYNC B0 ;  /* 0x0000000000007941 */ /* 0x000fea0003800000 */
.L_x_73:
        /* <DEDUP_REMOVED lines=10> */
.L_x_76:
[----:B------:R-:W-:Y:S05]  /*2dd0*/  BSYNC B0 ;  /* 0x0000000000007941 */ /* 0x000fea0003800000 */
.L_x_75:
[----:B-----5:R-:W-:Y:S01]  /*2de0*/  HADD2.F32 R19, -RZ, R20.H0_H0 ;  /* 0x20000014ff137230 */ /* 0x020fe20000004100 */
[----:B------:R-:W-:Y:S04]  /*2df0*/  BSSY B0, `(.L_x_77) ;  /* 0x0000009000007945 */ /* 0x000fe80003800000 */
[----:B------:R-:W-:-:S04]  /*2e00*/  FMUL R19, R19, R14 ;  /* 0x0000000e13137220 */ /* 0x000fc80000400000 */
[----:B------:R-:W-:-:S05]  /*2e10*/  FFMA R19, R148, R11, R19 ;  /* 0x0000000b94137223 */ /* 0x000fca0000000013 */
[----:B------:R-:W-:-:S05]  /*2e20*/  F2FP.F16.F32.PACK_AB R19, RZ, R19 ;  /* 0x00000013ff13723e */ /* 0x000fca00000000ff */
[----:B------:R0:W-:Y:S01]  /*2e30*/  @P0 STG.E.U16 desc[UR12][R2.64+0x70], R19 ;  /* 0x0000701302000986 */ /* 0x0001e2000c10150c */
[----:B------:R-:W-:-:S04]  /*2e40*/  ISETP.GT.AND P0, PT, R10, 0x39, PT ;  /* 0x000000390a00780c */ /* 0x000fc80003f04270 */
[----:B------:R-:W-:-:S13]  /*2e50*/  ISETP.GT.AND P5, PT, R0, RZ, P0 ;  /* 0x000000ff0000720c */ /* 0x000fda00007a4270 */
[----:B0-----:R-:W-:Y:S05]  /*2e60*/  @!P5 BRA `(.L_x_78) ;  /* 0x000000000004d947 */ /* 0x001fea0003800000 */
[----:B------:R0:W5:Y:S02]  /*2e70*/  LDG.E.LTC128B.U16 R20, desc[UR12][R4.64+0x72] ;  /* 0x0000720c04147981 */ /* 0x000164000c1e1520 */
.L_x_78:
[----:B------:R-:W-:Y:S05]  /*2e80*/  BSYNC B0 ;  /* 0x0000000000007941 */ /* 0x000fea0003800000 */
.L_x_77:
        /* <DEDUP_REMOVED lines=9> */
.L_x_80:
[----:B------:R-:W-:Y:S05]  /*2f20*/  BSYNC B0 ;  /* 0x0000000000007941 */ /* 0x000fea0003800000 */
.L_x_79:
        /* <DEDUP_REMOVED lines=9> */
.L_x_82:
[----:B------:R-:W-:Y:S05]  /*2fc0*/  BSYNC B0 ;  /* 0x0000000000007941 */ /* 0x000fea0003800000 */
.L_x_81:
[----:B-----5:R-:W-:Y:S01]  /*2fd0*/  HADD2.F32 R19, -RZ, R20.H0_H0 ;  /* 0x20000014ff137230 */ /* 0x020fe20000004100 */
[----:B------:R-:W-:Y:S01]  /*2fe0*/  LOP3.LUT R123, R17, 0x10, RZ, 0xfc, !PT ;  /* 0x00000010117b7812 */ /* 0x000fe200078efcff */
[----:B------:R-:W-:Y:S02]  /*2ff0*/  USHF.L.U32 UR22, UR4, 0x7, URZ ;  /* 0x0000000704167899 */ /* 0x000fe4000800063f */
[----:B------:R-:W-:Y:S01]  /*3000*/  USHF.L.U64.HI UR4, UR4, 0x7, UR5 ;  /* 0x0000000704047899 */ /* 0x000fe20008010205 */
[----:B------:R-:W-:-:S04]  /*3010*/  FMUL R16, R19, R14 ;  /* 0x0000000e13107220 */ /* 0x000fc80000400000 */
[----:B------:R-:W-:-:S05]  /*3020*/  FFMA R16, R151, R11, R16 ;  /* 0x0000000b97107223 */ /* 0x000fca0000000010 */
[----:B------:R-:W-:-:S05]  /*3030*/  F2FP.F16.F32.PACK_AB R16, RZ, R16 ;  /* 0x00000010ff10723e */ /* 0x000fca00000000ff */
[----:B------:R1:W-:Y:S01]  /*3040*/  @P5 STG.E.U16 desc[UR12][R6.64+0x72], R16 ;  /* 0x0000721006005986 */ /* 0x0003e2000c10150c */
[----:B------:R-:W-:-:S05]  /*3050*/  IADD3 R126, P5, R123, R2, RZ ;  /* 0x000000027b7e7210 */ /* 0x000fca0007fbe0ff */
[----:B------:R-:W-:Y:S01]  /*3060*/  IMAD.X R127, R21, 0x1, R3, P5 ;  /* 0x00000001157f7824 */ /* 0x000fe200028e0603 */
[----:B------:R-:W-:-:S04]  /*3070*/  IADD3 R18, P5, R4, UR22, RZ ;  /* 0x0000001604127c10 */ /* 0x000fc8000ffbe0ff */
[----:B------:R-:W-:Y:S02]  /*3080*/  IADD3.X R19, R5, UR4, RZ, P5, !PT ;  /* 0x0000000405137c10 */ /* 0x000fe4000affe4ff */
[----:B------:R-:W-:-:S04]  /*3090*/  ISETP.GT.AND P5, PT, R10, RZ, PT ;  /* 0x000000ff0a00720c */ /* 0x000fc80003fa4270 */
[----:B------:R-:W-:-:S13]  /*30a0*/  ISETP.GT.AND P5, PT, R0, 0x40, P5 ;  /* 0x000000400000780c */ /* 0x000fda0002fa4270 */
[----:B------:R-:W2:Y:S01]  /*30b0*/  @P5 LDG.E.LTC128B.U16 R20, desc[UR12][R18.64] ;  /* 0x0000000c12145981 */ /* 0x000ea2000c1e1520 */
[----:B------:R-:W-:Y:S01]  /*30c0*/  LOP3.LUT R121, R17, 0x12, RZ, 0xfc, !PT ;  /* 0x0000001211797812 */ /* 0x000fe200078efcff */
[----:B------:R-:W-:Y:S01]  /*30d0*/  ULOP3.LUT UR21, UR22, 0x2, URZ, 0xfc, !UPT ;  /* 0x0000000216157892 */ /* 0x000fe2000f8efc3f */
[----:B--2---:R-:W-:-:S05]  /*30e0*/  HADD2.F32 R23, -RZ, R20.H0_H0 ;  /* 0x20000014ff177230 */ /* 0x004fca0000004100 */
[----:B------:R-:W-:-:S04]  /*30f0*/  FMUL R23, R23, R14 ;  /* 0x0000000e17177220 */ /* 0x000fc80000400000 */
[----:B------:R-:W-:-:S05]  /*3100*/  FFMA R23, R88, R11, R23 ;  /* 0x0000000b58177223 */ /* 0x000fca0000000017 */
[----:B------:R-:W-:-:S04]  /*3110*/  F2FP.F16.F32.PACK_AB R23, RZ, R23 ;  /* 0x00000017ff17723e */ /* 0x000fc800000000ff */
[----:B------:R-:W-:-:S05]  /*3120*/  PRMT R22, R23, 0x7610, R22 ;  /* 0x0000761017167816 */ /* 0x000fca0000000016 */
[----:B------:R2:W-:Y:S01]  /*3130*/  @P5 STG.E.U16 desc[UR12][R12.64], R22 ;  /* 0x000000160c005986 */ /* 0x0005e2000c10150c */
[----:B------:R-:W-:-:S05]  /*3140*/  IADD3 R128, P5, R121, R2, RZ ;  /* 0x0000000279807210 */ /* 0x000fca0007fbe0ff */
[----:B------:R-:W-:Y:S01]  /*3150*/  IMAD.X R129, R21, 0x1, R3, P5 ;  /* 0x0000000115817824 */ /* 0x000fe200028e0603 */
[----:B------:R-:W-:-:S04]  /*3160*/  IADD3 R130, P5, R4, UR21, RZ ;  /* 0x0000001504827c10 */ /* 0x000fc8000ffbe0ff */
[----:B------:R-:W-:Y:S02]  /*3170*/  IADD3.X R131, R5, UR4, RZ, P5, !PT ;  /* 0x0000000405837c10 */ /* 0x000fe4000affe4ff */
[----:B------:R-:W-:-:S13]  /*3180*/  ISETP.GT.AND P5, PT, R0, 0x40, P6 ;  /* 0x000000400000780c */ /* 0x000fda00037a4270 */
[----:B------:R-:W3:Y:S01]  /*3190*/  @P5 LDG.E.LTC128B.U16 R20, desc[UR12][R130.64] ;  /* 0x0000000c82145981 */ /* 0x000ee2000c1e1520 */
[----:B------:R-:W-:Y:S01]  /*31a0*/  BSSY B0, `(.L_x_83) ;  /* 0x000000e000007945 */ /* 0x000fe20003800000 */
[----:B---3--:R-:W-:-:S05]  /*31b0*/  HADD2.F32 R23, -RZ, R20.H0_H0 ;  /* 0x20000014ff177230 */ /* 0x008fca0000004100 */
[----:B-1----:R-:W-:-:S04]  /*31c0*/  FMUL R16, R23, R14 ;  /* 0x0000000e17107220 */ /* 0x002fc80000400000 */
[----:B------:R-:W-:-:S05]  /*31d0*/  FFMA R16, R89, R11, R16 ;  /* 0x0000000b59107223 */ /* 0x000fca0000000010 */
[----:B------:R-:W-:-:S05]  /*31e0*/  F2FP.F16.F32.PACK_AB R16, RZ, R16 ;  /* 0x00000010ff10723e */ /* 0x000fca00000000ff */
[----:B------:R1:W-:Y:S01]  /*31f0*/  @P5 STG.E.U16 desc[UR12][R124.64], R16 ;  /* 0x000000107c005986 */ /* 0x0003e2000c10150c */
[----:B------:R-:W-:-:S05]  /*3200*/  IADD3 R88, P5, R17, R6, RZ ;  /* 0x0000000611587210 */ /* 0x000fca0007fbe0ff */
[----:B------:R-:W-:Y:S01]  /*3210*/  IMAD.X R89, R21, 0x1, R7, P5 ;  /* 0x0000000115597824 */ /* 0x000fe200028e0607 */
[----:B--2---:R-:W-:-:S04]  /*3220*/  IADD3 R22, P5, R8, UR22, RZ ;  /* 0x0000001608167c10 */ /* 0x004fc8000ffbe0ff */
[----:B------:R-:W-:Y:S02]  /*3230*/  IADD3.X R23, R9, UR4, RZ, P5, !PT ;  /* 0x0000000409177c10 */ /* 0x000fe4000affe4ff */
[----:B------:R-:W-:-:S04]  /*3240*/  ISETP.GT.AND P5, PT, R10, RZ, PT ;  /* 0x000000ff0a00720c */ /* 0x000fc80003fa4270 */
[----:B------:R-:W-:-:S13]  /*3250*/  ISETP.GT.AND P5, PT, R0, 0x48, P5 ;  /* 0x000000480000780c */ /* 0x000fda0002fa4270 */
[----:B-1----:R-:W-:Y:S05]  /*3260*/  @!P5 BRA `(.L_x_84) ;  /* 0x000000000004d947 */ /* 0x002fea0003800000 */
[----:B------:R1:W5:Y:S02]  /*3270*/  LDG.E.LTC128B.U16 R20, desc[UR12][R22.64] ;  /* 0x0000000c16147981 */ /* 0x000364000c1e1520 */
.L_x_84:
[----:B------:R-:W-:Y:S05]  /*3280*/  BSYNC B0 ;  /* 0x0000000000007941 */ /* 0x000fea0003800000 */
.L_x_83:
[----:B-----5:R-:W-:Y:S01]  /*3290*/  HADD2.F32 R125, -RZ, R20.H0_H0 ;  /* 0x20000014ff7d7230 */ /* 0x020fe20000004100 */
[----:B------:R-:W-:Y:S04]  /*32a0*/  BSSY B0, `(.L_x_85) ;  /* 0x000000c000007945 */ /* 0x000fe80003800000 */
[----:B------:R-:W-:-:S04]  /*32b0*/  FMUL R125, R125, R14 ;  /* 0x0000000e7d7d7220 */ /* 0x000fc80000400000 */
[----:B------:R-:W-:-:S05]  /*32c0*/  FFMA R125, R90, R11, R125 ;  /* 0x0000000b5a7d7223 */ /* 0x000fca000000007d */
[----:B------:R-:W-:-:S05]  /*32d0*/  F2FP.F16.F32.PACK_AB R125, RZ, R125 ;  /* 0x0000007dff7d723e */ /* 0x000fca00000000ff */
[----:B------:R2:W-:Y:S01]  /*32e0*/  @P5 STG.E.U16 desc[UR12][R88.64], R125 ;  /* 0x0000007d58005986 */ /* 0x0005e2000c10150c */
[----:B------:R-:W-:-:S05]  /*32f0*/  IADD3 R132, P5, R15, R6, RZ ;  /* 0x000000060f847210 */ /* 0x000fca0007fbe0ff */
[----:B------:R-:W-:Y:S01]  /*3300*/  IMAD.X R133, R21, 0x1, R7, P5 ;  /* 0x0000000115857824 */ /* 0x000fe200028e0607 */
[----:B------:R-:W-:-:S13]  /*3310*/  ISETP.GT.AND P5, PT, R0, 0x48, P6 ;  /* 0x000000480000780c */ /* 0x000fda00037a4270 */
[----:B--2---:R-:W-:Y:S05]  /*3320*/  @!P5 BRA `(.L_x_86) ;  /* 0x00000000000cd947 */ /* 0x004fea0003800000 */
[----:B------:R-:W-:-:S04]  /*3330*/  IADD3 R124, P6, R8, UR21, RZ ;  /* 0x00000015087c7c10 */ /* 0x000fc8000ffde0ff */
[----:B------:R-:W-:-:S05]  /*3340*/  IADD3.X R125, R9, UR4, RZ, P6, !PT ;  /* 0x00000004097d7c10 */ /* 0x000fca000b7fe4ff */
[----:B------:R2:W5:Y:S04]  /*3350*/  LDG.E.LTC128B.U16 R20, desc[UR12][R124.64] ;  /* 0x0000000c7c147981 */ /* 0x000568000c1e1520 */
.L_x_86:
[----:B------:R-:W-:Y:S05]  /*3360*/  BSYNC B0 ;  /* 0x0000000000007941 */ /* 0x000fea0003800000 */
.L_x_85:
[----:B--2--5:R-:W-:Y:S01]  /*3370*/  HADD2.F32 R125, -RZ, R20.H0_H0 ;  /* 0x20000014ff7d7230 */ /* 0x024fe20000004100 */
[----:B------:R-:W-:Y:S01]  /*3380*/  ULOP3.LUT UR20, UR22, 0x10, URZ, 0xfc, !UPT ;  /* 0x0000001016147892 */ /* 0x000fe2000f8efc3f */
[----:B------:R-:W-:-:S03]  /*3390*/  ISETP.GT.AND P6, PT, R10, 0x8, PT ;  /* 0x000000080a00780c */ /* 0x000fc60003fc4270 */
[----:B------:R-:W-:-:S04]  /*33a0*/  FMUL R16, R125, R14 ;  /* 0x0000000e7d107220 */ /* 0x000fc80000400000 */
[----:B------:R-:W-:Y:S01]  /*33b0*/  FFMA R16, R91, R11, R16 ;  /* 0x0000000b5b107223 */ /* 0x000fe20000000010 */
[----:B------:R-:W-:-:S04]  /*33c0*/  LOP3.LUT R91, R17, 0x20, RZ, 0xfc, !PT ;  /* 0x00000020115b7812 */ /* 0x000fc800078efcff */
[----:B------:R-:W-:-:S05]  /*33d0*/  F2FP.F16.F32.PACK_AB R16, RZ, R16 ;  /* 0x00000010ff10723e */ /* 0x000fca00000000ff */
[----:B------:R2:W-:Y:S01]  /*33e0*/  @P5 STG.E.U16 desc[UR12][R132.64], R16 ;  /* 0x0000001084005986 */ /* 0x0005e2000c10150c */
[----:B------:R-:W-:-:S05]  /*33f0*/  IADD3 R130, P5, R91, R2, RZ ;  /* 0x000000025b827210 */ /* 0x000fca0007fbe0ff */
[----:B------:R-:W-:Y:S01]  /*3400*/  IMAD.X R131, R21, 0x1, R3, P5 ;  /* 0x0000000115837824 */ /* 0x000fe200028e0603 */
[----:B------:R-:W-:-:S04]  /*3410*/  IADD3 R134, P5, R4, UR20, RZ ;  /* 0x0000001404867c10 */ /* 0x000fc8000ffbe0ff */
[----:B------:R-:W-:Y:S02]  /*3420*/  IADD3.X R135, R5, UR4, RZ, P5, !PT ;  /* 0x0000000405877c10 */ /* 0x000fe4000affe4ff */
[----:B------:R-:W-:-:S13]  /*3430*/  ISETP.GT.AND P5, PT, R0, 0x40, P6 ;  /* 0x000000400000780c */ /* 0x000fda00037a4270 */
[----:B------:R-:W3:Y:S01]  /*3440*/  @P5 LDG.E.LTC128B.U16 R20, desc[UR12][R134.64] ;  /* 0x0000000c86145981 */ /* 0x000ee2000c1e1520 */
[----:B------:R-:W-:Y:S01]  /*3450*/  ULOP3.LUT UR19, UR22, 0x12, URZ, 0xfc, !UPT ;  /* 0x0000001216137892 */ /* 0x000fe2000f8efc3f */
[----:B---3--:R-:W-:-:S05]  /*3460*/  HADD2.F32 R125, -RZ, R20.H0_H0 ;  /* 0x20000014ff7d7230 */ /* 0x008fca0000004100 */
[----:B------:R-:W-:-:S04]  /*3470*/  FMUL R125, R125, R14 ;  /* 0x0000000e7d7d7220 */ /* 0x000fc80000400000 */
[----:B------:R-:W-:-:S05]  /*3480*/  FFMA R125, R92, R11, R125 ;  /* 0x0000000b5c7d7223 */ /* 0x000fca000000007d */
[----:B------:R-:W-:-:S04]  /*3490*/  F2FP.F16.F32.PACK_AB R125, RZ, R125 ;  /* 0x0000007dff7d723e */ /* 0x000fc800000000ff */
[----:B------:R-:W-:Y:S02]  /*34a0*/  PRMT R90, R125, 0x7610, R90 ;  /* 0x000076107d5a7816 */ /* 0x000fe4000000005a */
[----:B------:R-:W-:-:S03]  /*34b0*/  LOP3.LUT R125, R17, 0x22, RZ, 0xfc, !PT ;  /* 0x00000022117d7812 */ /* 0x000fc600078efcff */
[----:B------:R3:W-:Y:S01]  /*34c0*/  @P5 STG.E.U16 desc[UR12][R126.64], R90 ;  /* 0x0000005a7e005986 */ /* 0x0007e2000c10150c */
[----:B--2---:R-:W-:-:S05]  /*34d0*/  IADD3 R132, P5, R125, R2, RZ ;  /* 0x000000027d847210 */ /* 0x004fca0007fbe0ff */
[----:B------:R-:W-:Y:S01]  /*34e0*/  IMAD.X R133, R21, 0x1, R3, P5 ;  /* 0x0000000115857824 */ /* 0x000fe200028e0603 */
[----:B------:R-:W-:-:S04]  /*34f0*/  IADD3 R134, P5, R4, UR19, RZ ;  /* 0x0000001304867c10 */ /* 0x000fc8000ffbe0ff */
[----:B------:R-:W-:Y:S02]  /*3500*/  IADD3.X R135, R5, UR4, RZ, P5, !PT ;  /* 0x0000000405877c10 */ /* 0x000fe4000affe4ff */
[----:B------:R-:W-:-:S04]  /*3510*/  ISETP.GT.AND P5, PT, R10, 0x9, PT ;  /* 0x000000090a00780c */ /* 0x000fc80003fa4270 */
[----:B------:R-:W-:-:S13]  /*3520*/  ISETP.GT.AND P5, PT, R0, 0x40, P5 ;  /* 0x000000400000780c */ /* 0x000fda0002fa4270 */
[----:B------:R-:W2:Y:S01]  /*3530*/  @P5 LDG.E.LTC128B.U16 R20, desc[UR12][R134.64] ;  /* 0x0000000c86145981 */ /* 0x000ea2000c1e1520 */
[----:B------:R-:W-:Y:S01]  /*3540*/  BSSY B0, `(.L_x_87) ;  /* 0x000000d000007945 */ /* 0x000fe20003800000 */
[----:B--2---:R-:W-:-:S05]  /*3550*/  HADD2.F32 R137, -RZ, R20.H0_H0 ;  /* 0x20000014ff897230 */ /* 0x004fca0000004100 */
[----:B------:R-:W-:-:S04]  /*3560*/  FMUL R16, R137, R14 ;  /* 0x0000000e89107220 */ /* 0x000fc80000400000 */
[----:B------:R-:W-:-:S05]  /*3570*/  FFMA R16, R93, R11, R16 ;  /* 0x0000000b5d107223 */ /* 0x000fca0000000010 */
[----:B------:R-:W-:-:S05]  /*3580*/  F2FP.F16.F32.PACK_AB R16, RZ, R16 ;  /* 0x00000010ff10723e */ /* 0x000fca00000000ff */
[----:B------:R2:W-:Y:S01]  /*3590*/  @P5 STG.E.U16 desc[UR12][R128.64], R16 ;  /* 0x0000001080005986 */ /* 0x0005e2000c10150c */
[----:B---3--:R-:W-:-:S05]  /*35a0*/  IADD3 R126, P5, R123, R6, RZ ;  /* 0x000000067b7e7210 */ /* 0x008fca0007fbe0ff */
[----:B------:R-:W-:Y:S01]  /*35b0*/  IMAD.X R127, R21, 0x1, R7, P5 ;  /* 0x00000001157f7824 */ /* 0x000fe200028e0607 */
[----:B------:R-:W-:-:S13]  /*35c0*/  ISETP.GT.AND P5, PT, R0, 0x48, P6 ;  /* 0x000000480000780c */ /* 0x000fda00037a4270 */
[----:B--2---:R-:W-:Y:S05]  /*35d0*/  @!P5 BRA `(.L_x_88) ;  /* 0x00000000000cd947 */ /* 0x004fea0003800000 */
[----:B------:R-:W-:-:S04]  /*35e0*/  IADD3 R92, P6, R8, UR20, RZ ;  /* 0x00000014085c7c10 */ /* 0x000fc8000ffde0ff */
[----:B------:R-:W-:-:S05]  /*35f0*/  IADD3.X R93, R9, UR4, RZ, P6, !PT ;  /* 0x00000004095d7c10 */ /* 0x000fca000b7fe4ff */
[----:B------:R2:W5:Y:S04]  /*3600*/  LDG.E.LTC128B.U16 R20, desc[UR12][R92.64] ;  /* 0x0000000c5c147981 */ /* 0x000568000c1e1520 */
.L_x_88:
[----:B------:R-:W-:Y:S05]  /*3610*/  BSYNC B0 ;  /* 0x0000000000007941 */ /* 0x000fea0003800000 */
.L_x_87:
[----:B--2--5:R-:W-:Y:S01]  /*3620*/  HADD2.F32 R93, -RZ, R20.H0_H0 ;  /* 0x20000014ff5d7230 */ /* 0x024fe20000004100 */
[----:B------:R-:W-:Y:S01]  /*3630*/  ISETP.GT.AND P6, PT, R10, 0x9, PT ;  /* 0x000000090a00780c */ /* 0x000fe20003fc4270 */
[----:B------:R-:W-:Y:S03]  /*3640*/  BSSY B0, `(.L_x_89) ;  /* 0x000000c000007945 */ /* 0x000fe60003800000 */
        /* <DEDUP_REMOVED lines=11> */
.L_x_90:
[----:B------:R-:W-:Y:S05]  /*3700*/  BSYNC B0 ;  /* 0x0000000000007941 */ /* 0x000fea0003800000 */
.L_x_89:
[----:B--2--5:R-:W-:Y:S01]  /*3710*/  HADD2.F32 R93, -RZ, R20.H0_H0 ;  /* 0x20000014ff5d7230 */ /* 0x024fe20000004100 */
[----:B------:R-:W-:Y:S01]  /*3720*/  ULOP3.LUT UR18, UR22, 0x20, URZ, 0xfc, !UPT ;  /* 0x0000002016127892 */ /* 0x000fe2000f8efc3f */
[----:B------:R-:W-:-:S03]  /*3730*/  ISETP.GT.AND P6, PT, R10, 0x10, PT ;  /* 0x000000100a00780c */ /* 0x000fc60003fc4270 */
[----:B------:R-:W-:Y:S01]  /*3740*/  FMUL R16, R93, R14 ;  /* 0x0000000e5d107220 */ /* 0x000fe20000400000 */
[----:B------:R-:W-:-:S03]  /*3750*/  LOP3.LUT R93, R17, 0x30, RZ, 0xfc, !PT ;  /* 0x00000030115d7812 */ /* 0x000fc600078efcff */
[----:B------:R-:W-:-:S05]  /*3760*/  FFMA R16, R95, R11, R16 ;  /* 0x0000000b5f107223 */ /* 0x000fca0000000010 */
        /* <DEDUP_REMOVED lines=36> */
.L_x_92:
[----:B------:R-:W-:Y:S05]  /*39b0*/  BSYNC B0 ;  /* 0x0000000000007941 */ /* 0x000fea0003800000 */
.L_x_91:
        /* <DEDUP_REMOVED lines=14> */
.L_x_94:
[----:B------:R-:W-:Y:S05]  /*3aa0*/  BSYNC B0 ;  /* 0x0000000000007941 */ /* 0x000fea0003800000 */
.L_x_93:
        /* <DEDUP_REMOVED lines=42> */
.L_x_96:
[----:B------:R-:W-:Y:S05]  /*3d50*/  BSYNC B0 ;  /* 0x0000000000007941 */ /* 0x000fea0003800000 */
.L_x_95:
        /* <DEDUP_REMOVED lines=14> */
.L_x_98:
[----:B------:R-:W-:Y:S05]  /*3e40*/  BSYNC B0 ;  /* 0x0000000000007941 */ /* 0x000fea0003800000 */
.L_x_97:
        /* <DEDUP_REMOVED lines=42> */
.L_x_100:
[----:B------:R-:W-:Y:S05]  /*40f0*/  BSYNC B0 ;  /* 0x0000000000007941 */ /* 0x000fea0003800000 */
.L_x_99:
        /* <DEDUP_REMOVED lines=14> */
.L_x_102:
[----:B------:R-:W-:Y:S05]  /*41e0*/  BSYNC B0 ;  /* 0x0000000000007941 */ /* 0x000fea0003800000 */
.L_x_101:
        /* <DEDUP_REMOVED lines=41> */
.L_x_104:
[----:B------:R-:W-:Y:S05]  /*4480*/  BSYNC B0 ;  /* 0x0000000000007941 */ /* 0x000fea0003800000 */
.L_x_103:
[----:B--2--5:R-:W-:Y:S01]  /*4490*/  HADD2.F32 R109, -RZ, R20.H0_H0 ;  /* 0x20000014ff6d7230 */ /* 0x024fe20000004100 */
        /* <DEDUP_REMOVED lines=12> */
.L_x_106:
[----:B------:R-:W-:Y:S05]  /*4560*/  BSYNC B0 ;  /* 0x0000000000007941 */ /* 0x000fea0003800000 */
.L_x_105:
[----:B--2--5:R-:W-:Y:S01]  /*4570*/  HADD2.F32 R109, -RZ, R20.H0_H0 ;  /* 0x20000014ff6d7230 */ /* 0x024fe20000004100 */
[----:B------:R-:W-:-:S04]  /*4580*/  ULOP3.LUT UR8, UR22, 0x60, URZ, 0xfc, !UPT ;  /* 0x0000006016087892 */ /* 0x000fc8000f8efc3f */
        /* <DEDUP_REMOVED lines=31> */
[----:B------:R-:W-:-:S05]  /*4780*/  IADD3 R112, P5, R105, R6, RZ ;  /* 0x0000000669707210 */ /* 0x000fca0007fbe0ff */
[----:B------:R-:W-:Y:S01]  /*4790*/  IMAD.X R113, R21, 0x1, R7, P5 ;  /* 0x0000000115717824 */ /* 0x000fe200028e0607 */
[----:B------:R-:W-:-:S13]  /*47a0*/  ISETP.GT.AND P5, PT, R0, 0x48, P3 ;  /* 0x000000480000780c */ /* 0x000fda0001fa4270 */
[----:B---3--:R-:W-:Y:S05]  /*47b0*/  @!P5 BRA `(.L_x_108) ;  /* 0x00000000000cd947 */ /* 0x008fea0003800000 */
[----:B------:R-:W-:-:S04]  /*47c0*/  IADD3 R2, P6, R8, UR8, RZ ;  /* 0x0000000808027c10 */ /* 0x000fc8000ffde0ff */
[----:B------:R-:W-:-:S05]  /*47d0*/  IADD3.X R3, R9, UR4, RZ, P6, !PT ;  /* 0x0000000409037c10 */ /* 0x000fca000b7fe4ff */
[----:B------:R2:W5:Y:S04]  /*47e0*/  LDG.E.LTC128B.U16 R20, desc[UR12][R2.64] ;  /* 0x0000000c02147981 */ /* 0x000568000c1e1520 */
.L_x_108:
[----:B------:R-:W-:Y:S05]  /*47f0*/  BSYNC B0 ;  /* 0x0000000000007941 */ /* 0x000fea0003800000 */
.L_x_107:
        /* <DEDUP_REMOVED lines=13> */
.L_x_110:
[----:B------:R-:W-:Y:S05]  /*48d0*/  BSYNC B0 ;  /* 0x0000000000007941 */ /* 0x000fea0003800000 */
.L_x_109:
[----:B--2--5:R-:W-:Y:S01]  /*48e0*/  HADD2.F32 R3, -RZ, R20.H0_H0 ;  /* 0x20000014ff037230 */ /* 0x024fe20000004100 */
[----:B------:R-:W-:-:S04]  /*48f0*/  ULOP3.LUT UR6, UR22, 0x70, URZ, 0xfc, !UPT ;  /* 0x0000007016067892 */ /* 0x000fc8000f8efc3f */
        /* <DEDUP_REMOVED lines=8> */
[----:B--2---:R-:W-:Y:S02]  /*4980*/  IADD3.X R3, R5, UR4, RZ, P5, !PT ;  /* 0x0000000405037c10 */ /* 0x004fe4000affe4ff */
[----:B------:R-:W-:-:S13]  /*4990*/  ISETP.GT.AND P5, PT, R0, 0x40, P1 ;  /* 0x000000400000780c */ /* 0x000fda0000fa4270 */
[----:B------:R-:W2:Y:S01]  /*49a0*/  @P5 LDG.E.LTC128B.U16 R20, desc[UR12][R2.64] ;  /* 0x0000000c02145981 */ /* 0x000ea2000c1e1520 */
[----:B------:R-:W-:Y:S01]  /*49b0*/  ULOP3.LUT UR5, UR22, 0x72, URZ, 0xfc, !UPT ;  /* 0x0000007216057892 */ /* 0x000fe2000f8efc3f */
[----:B--2---:R-:W-:-:S05]  /*49c0*/  HADD2.F32 R115, -RZ, R20.H0_H0 ;  /* 0x20000014ff737230 */ /* 0x004fca0000004100 */
[----:B------:R-:W-:-:S04]  /*49d0*/  FMUL R115, R115, R14 ;  /* 0x0000000e73737220 */ /* 0x000fc80000400000 */
[----:B------:R-:W-:-:S05]  /*49e0*/  FFMA R115, R116, R11, R115 ;  /* 0x0000000b74737223 */ /* 0x000fca0000000073 */
[----:B------:R-:W-:-:S05]  /*49f0*/  F2FP.F16.F32.PACK_AB R115, RZ, R115 ;  /* 0x00000073ff73723e */ /* 0x000fca00000000ff */
[----:B------:R-:W-:Y:S01]  /*4a00*/  @P5 STG.E.U16 desc[UR12][R126.64], R115 ;  /* 0x000000737e005986 */ /* 0x000fe2000c10150c */
[----:B------:R-:W-:-:S05]  /*4a10*/  IADD3 R6, P5, R111, R6, RZ ;  /* 0x000000066f067210 */ /* 0x000fca0007fbe0ff */
[----:B------:R-:W-:Y:S01]  /*4a20*/  IMAD.X R7, R21, 0x1, R7, P5 ;  /* 0x0000000115077824 */ /* 0x000fe200028e0607 */
[----:B----4-:R-:W-:-:S04]  /*4a30*/  IADD3 R4, P5, R4, UR5, RZ ;  /* 0x0000000504047c10 */ /* 0x010fc8000ffbe0ff */
[----:B------:R-:W-:Y:S02]  /*4a40*/  IADD3.X R5, R5, UR4, RZ, P5, !PT ;  /* 0x0000000405057c10 */ /* 0x000fe4000affe4ff */
[----:B------:R-:W-:-:S13]  /*4a50*/  ISETP.GT.AND P5, PT, R0, 0x40, P0 ;  /* 0x000000400000780c */ /* 0x000fda00007a4270 */
[----:B------:R-:W2:Y:S01]  /*4a60*/  @P5 LDG.E.LTC128B.U16 R20, desc[UR12][R4.64] ;  /* 0x0000000c04145981 */ /* 0x000ea2000c1e1520 */
[----:B------:R-:W-:Y:S01]  /*4a70*/  BSSY B0, `(.L_x_111) ;  /* 0x000000e000007945 */ /* 0x000fe20003800000 */
[----:B--2---:R-:W-:-:S05]  /*4a80*/  HADD2.F32 R3, -RZ, R20.H0_H0 ;  /* 0x20000014ff037230 */ /* 0x004fca0000004100 */
[----:B------:R-:W-:-:S04]  /*4a90*/  FMUL R2, R3, R14 ;  /* 0x0000000e03027220 */ /* 0x000fc80000400000 */
[----:B------:R-:W-:-:S05]  /*4aa0*/  FFMA R2, R117, R11, R2 ;  /* 0x0000000b75027223 */ /* 0x000fca0000000002 */
[----:B------:R-:W-:-:S04]  /*4ab0*/  F2FP.F16.F32.PACK_AB R2, RZ, R2 ;  /* 0x00000002ff02723e */ /* 0x000fc800000000ff */
[----:B------:R-:W-:-:S05]  /*4ac0*/  PRMT R3, R2, 0x7610, R3 ;  /* 0x0000761002037816 */ /* 0x000fca0000000003 */
[----:B------:R2:W-:Y:S01]  /*4ad0*/  @P5 STG.E.U16 desc[UR12][R128.64], R3 ;  /* 0x0000000380005986 */ /* 0x0005e2000c10150c */
[----:B------:R-:W-:-:S05]  /*4ae0*/  IADD3 R2, P5, R12, R17, RZ ;  /* 0x000000110c027210 */ /* 0x000fca0007fbe0ff */
[----:B--2---:R-:W-:Y:S01]  /*4af0*/  IMAD.X R3, R13, 0x1, R21, P5 ;  /* 0x000000010d037824 */ /* 0x004fe200028e0615 */
[----:B------:R-:W-:-:S13]  /*4b00*/  ISETP.GT.AND P5, PT, R0, 0x48, P1 ;  /* 0x000000480000780c */ /* 0x000fda0000fa4270 */
[----:B------:R-:W-:Y:S05]  /*4b10*/  @!P5 BRA `(.L_x_112) ;  /* 0x00000000000cd947 */ /* 0x000fea0003800000 */
[----:B------:R-:W-:-:S04]  /*4b20*/  IADD3 R4, P6, R8, UR6, RZ ;  /* 0x0000000608047c10 */ /* 0x000fc8000ffde0ff */
[----:B------:R-:W-:-:S05]  /*4b30*/  IADD3.X R5, R9, UR4, RZ, P6, !PT ;  /* 0x0000000409057c10 */ /* 0x000fca000b7fe4ff */
[----:B------:R2:W5:Y:S04]  /*4b40*/  LDG.E.LTC128B.U16 R20, desc[UR12][R4.64] ;  /* 0x0000000c04147981 */ /* 0x000568000c1e1520 */
.L_x_112:
[----:B------:R-:W-:Y:S05]  /*4b50*/  BSYNC B0 ;  /* 0x0000000000007941 */ /* 0x000fea0003800000 */
.L_x_111:
        /* <DEDUP_REMOVED lines=8> */
[----:B------:R-:W-:-:S04]  /*4be0*/  IADD3 R4, P5, R8, UR5, RZ ;  /* 0x0000000508047c10 */ /* 0x000fc8000ffbe0ff */
[----:B--2---:R-:W-:Y:S02]  /*4bf0*/  IADD3.X R5, R9, UR4, RZ, P5, !PT ;  /* 0x0000000409057c10 */ /* 0x004fe4000affe4ff */
[----:B------:R-:W-:-:S13]  /*4c00*/  ISETP.GT.AND P5, PT, R0, 0x48, P0 ;  /* 0x000000480000780c */ /* 0x000fda00007a4270 */
[----:B------:R-:W-:Y:S05]  /*4c10*/  @!P5 BRA `(.L_x_114) ;  /* 0x000000000004d947 */ /* 0x000fea0003800000 */
[----:B------:R2:W5:Y:S02]  /*4c20*/  LDG.E.LTC128B.U16 R20, desc[UR12][R4.64] ;  /* 0x0000000c04147981 */ /* 0x000564000c1e1520 */
.L_x_114:
[----:B------:R-:W-:Y:S05]  /*4c30*/  BSYNC B0 ;  /* 0x0000000000007941 */ /* 0x000fea0003800000 */
.L_x_113:
[----:B--2--5:R-:W-:Y:S01]  /*4c40*/  HADD2.F32 R5, -RZ, R20.H0_H0 ;  /* 0x20000014ff057230 */ /* 0x024fe20000004100 */
[----:B------:R-:W-:Y:S01]  /*4c50*/  ISETP.GT.AND P6, PT, R10, RZ, PT ;  /* 0x000000ff0a00720c */ /* 0x000fe20003fc4270 */
[----:B------:R-:W-:Y:S03]  /*4c60*/  BSSY B0, `(.L_x_115) ;  /* 0x000000d000007945 */ /* 0x000fe60003800000 */
        /* <DEDUP_REMOVED lines=12> */
.L_x_116:
[----:B------:R-:W-:Y:S05]  /*4d30*/  BSYNC B0 ;  /* 0x0000000000007941 */ /* 0x000fea0003800000 */
.L_x_115:
[----:B-----5:R-:W-:Y:S01]  /*4d40*/  HADD2.F32 R7, -RZ, R20.H0_H0 ;  /* 0x20000014ff077230 */ /* 0x020fe20000004100 */
        /* <DEDUP_REMOVED lines=13> */
.L_x_118:
[----:B------:R-:W-:Y:S05]  /*4e20*/  BSYNC B0 ;  /* 0x0000000000007941 */ /* 0x000fea0003800000 */
.L_x_117:
[----:B---3-5:R-:W-:Y:S01]  /*4e30*/  HADD2.F32 R7, -RZ, R20.H0_H0 ;  /* 0x20000014ff077230 */ /* 0x028fe20000004100 */
        /* <DEDUP_REMOVED lines=8> */
[----:B---3--:R-:W-:Y:S01]  /*4ec0*/  IMAD.X R7, R89, 0x1, R21, P5 ;  /* 0x0000000159077824 */ /* 0x008fe200028e0615 */
[----:B0-----:R-:W-:-:S04]  /*4ed0*/  IADD3 R8, P5, R22, UR22, RZ ;  /* 0x0000001616087c10 */ /* 0x001fc8000ffbe0ff */
[----:B------:R-:W-:Y:S02]  /*4ee0*/  IADD3.X R9, R23, UR4, RZ, P5, !PT ;  /* 0x0000000417097c10 */ /* 0x000fe4000affe4ff */
[----:B------:R-:W-:-:S13]  /*4ef0*/  ISETP.GT.AND P5, PT, R0, 0x88, P6 ;  /* 0x000000880000780c */ /* 0x000fda00037a4270 */
[----:B------:R-:W-:Y:S05]  /*4f00*/  @!P5 BRA `(.L_x_120) ;  /* 0x000000000004d947 */ /* 0x000fea0003800000 */
[----:B------:R0:W5:Y:S02]  /*4f10*/  LDG.E.LTC128B.U16 R20, desc[UR12][R8.64] ;  /* 0x0000000c08147981 */ /* 0x000164000c1e1520 */
.L_x_120:
[----:B------:R-:W-:Y:S05]  /*4f20*/  BSYNC B0 ;  /* 0x0000000000007941 */ /* 0x000fea0003800000 */
.L_x_119:
        /* <DEDUP_REMOVED lines=14> */
.L_x_122:
[----:B------:R-:W-:Y:S05]  /*5010*/  BSYNC B0 ;  /* 0x0000000000007941 */ /* 0x000fea0003800000 */
.L_x_121:
[----:B---3-5:R-:W-:Y:S01]  /*5020*/  HADD2.F32 R57, -RZ, R20.H0_H0 ;  /* 0x20000014ff397230 */ /* 0x028fe20000004100 */
        /* <DEDUP_REMOVED lines=13> */
.L_x_124:
[----:B------:R-:W-:Y:S05]  /*5100*/  BSYNC B0 ;  /* 0x0000000000007941 */ /* 0x000fea0003800000 */
.L_x_123:
        /* <DEDUP_REMOVED lines=8> */
[----:B---3--:R-:W-:Y:S01]  /*5190*/  IMAD.X R59, R13, 0x1, R21, P5 ;  /* 0x000000010d3b7824 */ /* 0x008fe200028e0615 */
[----:B------:R-:W-:-:S13]  /*51a0*/  ISETP.GT.AND P5, PT, R0, 0x80, P6 ;  /* 0x000000800000780c */ /* 0x000fda00037a4270 */
[----:B------:R-:W-:Y:S05]  /*51b0*/  @!P5 BRA `(.L_x_126) ;  /* 0x00000000000cd947 */ /* 0x000fea0003800000 */
[----:B------:R-:W-:-:S04]  /*51c0*/  IADD3 R112, P6, R18, UR19, RZ ;  /* 0x0000001312707c10 */ /* 0x000fc8000ffde0ff */
[----:B------:R-:W-:-:S05]  /*51d0*/  IADD3.X R113, R19, UR4, RZ, P6, !PT ;  /* 0x0000000413717c10 */ /* 0x000fca000b7fe4ff */
[----:B------:R3:W5:Y:S04]  /*51e0*/  LDG.E.LTC128B.U16 R20, desc[UR12][R112.64] ;  /* 0x0000000c70147981 */ /* 0x000768000c1e1520 */
.L_x_126:
[----:B------:R-:W-:Y:S05]  /*51f0*/  BSYNC B0 ;  /* 0x0000000000007941 */ /* 0x000fea0003800000 */
.L_x_125:
        /* <DEDUP_REMOVED lines=14> */
.L_x_128:
[----:B------:R-:W-:Y:S05]  /*52e0*/  BSYNC B0 ;  /* 0x0000000000007941 */ /* 0x000fea0003800000 */
.L_x_127:
        /* <DEDUP_REMOVED lines=14> */
.L_x_130:
[----:B------:R-:W-:Y:S05]  /*53d0*/  BSYNC B0 ;  /* 0x0000000000007941 */ /* 0x000fea0003800000 */
.L_x_129:
        /* <DEDUP_REMOVED lines=14> */
.L_x_132:
[----:B------:R-:W-:Y:S05]  /*54c0*/  BSYNC B0 ;  /* 0x0000000000007941 */ /* 0x000fea0003800000 */
.L_x_131:
        /* <DEDUP_REMOVED lines=14> */
.L_x_134:
[----:B------:R-:W-:Y:S05]  /*55b0*/  BSYNC B0 ;  /* 0x0000000000007941 */ /* 0x000fea0003800000 */
.L_x_133:
        /* <DEDUP_REMOVED lines=14> */
.L_x_136:
[----:B------:R-:W-:Y:S05]  /*56a0*/  BSYNC B0 ;  /* 0x0000000000007941 */ /* 0x000fea0003800000 */
.L_x_135:
        /* <DEDUP_REMOVED lines=14> */
.L_x_138:
[----:B------:R-:W-:Y:S05]  /*5790*/  BSYNC B0 ;  /* 0x0000000000007941 */ /* 0x000fea0003800000 */
.L_x_137:
        /* <DEDUP_REMOVED lines=14> */
.L_x_140:
[----:B------:R-:W-:Y:S05]  /*5880*/  BSYNC B0 ;  /* 0x0000000000007941 */ /* 0x000fea0003800000 */
.L_x_139:
        /* <DEDUP_REMOVED lines=14> */
.L_x_142:
[----:B------:R-:W-:Y:S05]  /*5970*/  BSYNC B0 ;  /* 0x0000000000007941 */ /* 0x000fea0003800000 */
.L_x_141:
        /* <DEDUP_REMOVED lines=14> */
.L_x_144:
[----:B------:R-:W-:Y:S05]  /*5a60*/  BSYNC B0 ;  /* 0x0000000000007941 */ /* 0x000fea0003800000 */
.L_x_143:
        /* <DEDUP_REMOVED lines=14> */
.L_x_146:
[----:B------:R-:W-:Y:S05]  /*5b50*/  BSYNC B0 ;  /* 0x0000000000007941 */ /* 0x000fea0003800000 */
.L_x_145:
        /* <DEDUP_REMOVED lines=14> */
.L_x_148:
[----:B------:R-:W-:Y:S05]  /*5c40*/  BSYNC B0 ;  /* 0x0000000000007941 */ /* 0x000fea0003800000 */
.L_x_147:
        /* <DEDUP_REMOVED lines=14> */
.L_x_150:
[----:B------:R-:W-:Y:S05]  /*5d30*/  BSYNC B0 ;  /* 0x0000000000007941 */ /* 0x000fea0003800000 */
.L_x_149:
        /* <DEDUP_REMOVED lines=14> */
.L_x_152:
[----:B------:R-:W-:Y:S05]  /*5e20*/  BSYNC B0 ;  /* 0x0000000000007941 */ /* 0x000fea0003800000 */
.L_x_151:
        /* <DEDUP_REMOVED lines=14> */
.L_x_154:
[----:B------:R-:W-:Y:S05]  /*5f10*/  BSYNC B0 ;  /* 0x0000000000007941 */ /* 0x000fea0003800000 */
.L_x_153:
        /* <DEDUP_REMOVED lines=14> */
.L_x_156:
[----:B------:R-:W-:Y:S05]  /*6000*/  BSYNC B0 ;  /* 0x0000000000007941 */ /* 0x000fea0003800000 */
.L_x_155:
[----:B---3-5:R-:W-:Y:S01]  /*6010*/  HADD2.F32 R59, -RZ, R20.H0_H0 ;  /* 0x20000014ff3b7230 */ /* 0x028fe20000004100 */
[----:B------:R-:W-:Y:S04]  /*6020*/  BSSY B0, `(.L_x_157) ;  /* 0x000000c000007945 */ /* 0x000fe80003800000 */
        /* <DEDUP_REMOVED lines=11> */
.L_x_158:
[----:B------:R-:W-:Y:S05]  /*60e0*/  BSYNC B0 ;  /* 0x0000000000007941 */ /* 0x000fea0003800000 */
.L_x_157:
        /* <DEDUP_REMOVED lines=14> */
.L_x_160:
[----:B------:R-:W-:Y:S05]  /*61d0*/  BSYNC B0 ;  /* 0x0000000000007941 */ /* 0x000fea0003800000 */
.L_x_159:
[----:B---3-5:R-:W-:Y:S01]  /*61e0*/  HADD2.F32 R61, -RZ, R20.H0_H0 ;  /* 0x20000014ff3d7230 */ /* 0x028fe20000004100 */
        /* <DEDUP_REMOVED lines=12> */
.L_x_162:
[----:B------:R-:W-:Y:S05]  /*62b0*/  BSYNC B0 ;  /* 0x0000000000007941 */ /* 0x000fea0003800000 */
.L_x_161:
        /* <DEDUP_REMOVED lines=13> */
.L_x_164:
[----:B------:R-:W-:Y:S05]  /*6390*/  BSYNC B0 ;  /* 0x0000000000007941 */ /* 0x000fea0003800000 */
.L_x_163:
        /* <DEDUP_REMOVED lines=13> */
.L_x_166:
[----:B------:R-:W-:Y:S05]  /*6470*/  BSYNC B0 ;  /* 0x0000000000007941 */ /* 0x000fea0003800000 */
.L_x_165:
        /* <DEDUP_REMOVED lines=13> */
.L_x_168:
[----:B------:R-:W-:Y:S05]  /*6550*/  BSYNC B0 ;  /* 0x0000000000007941 */ /* 0x000fea0003800000 */
.L_x_167:
        /* <DEDUP_REMOVED lines=13> */
.L_x_170:
[----:B------:R-:W-:Y:S05]  /*6630*/  BSYNC B0 ;  /* 0x0000000000007941 */ /* 0x000fea0003800000 */
.L_x_169:
        /* <DEDUP_REMOVED lines=13> */
.L_x_172:
[----:B------:R-:W-:Y:S05]  /*6710*/  BSYNC B0 ;  /* 0x0000000000007941 */ /* 0x000fea0003800000 */
.L_x_171:
        /* <DEDUP_REMOVED lines=8> */
[----:B------:R-:W-:-:S04]  /*67a0*/  IADD3 R18, P5, R18, UR5, RZ ;  /* 0x0000000512127c10 */ /* 0x000fc8000ffbe0ff */
[----:B------:R-:W-:Y:S02]  /*67b0*/  IADD3.X R19, R19, UR4, RZ, P5, !PT ;  /* 0x0000000413137c10 */ /* 0x000fe4000affe4ff */
[----:B------:R-:W-:-:S13]  /*67c0*/  ISETP.GT.AND P5, PT, R0, 0x80, P0 ;  /* 0x000000800000780c */ /* 0x000fda00007a4270 */
[----:B------:R-:W-:Y:S05]  /*67d0*/  @!P5 BRA `(.L_x_174) ;  /* 0x000000000004d947 */ /* 0x000fea0003800000 */
[----:B------:R3:W5:Y:S02]  /*67e0*/  LDG.E.LTC128B.U16 R20, desc[UR12][R18.64] ;  /* 0x0000000c12147981 */ /* 0x000764000c1e1520 */
.L_x_174:
[----:B------:R-:W-:Y:S05]  /*67f0*/  BSYNC B0 ;  /* 0x0000000000007941 */ /* 0x000fea0003800000 */
.L_x_173:
        /* <DEDUP_REMOVED lines=13> */
.L_x_176:
[----:B------:R-:W-:Y:S05]  /*68d0*/  BSYNC B0 ;  /* 0x0000000000007941 */ /* 0x000fea0003800000 */
.L_x_175:
        /* <DEDUP_REMOVED lines=9> */
[----:B---3--:R-:W-:Y:S02]  /*6970*/  IADD3.X R13, R23, UR4, RZ, P5, !PT ;  /* 0x00000004170d7c10 */ /* 0x008fe4000affe4ff */
[----:B------:R-:W-:-:S13]  /*6980*/  ISETP.GT.AND P5, PT, R0, 0x88, P0 ;  /* 0x000000880000780c */ /* 0x000fda00007a4270 */
[----:B------:R-:W-:Y:S05]  /*6990*/  @!P5 BRA `(.L_x_178) ;  /* 0x000000000004d947 */ /* 0x000fea0003800000 */
[----:B------:R3:W5:Y:S02]  /*69a0*/  LDG.E.LTC128B.U16 R20, desc[UR12][R12.64] ;  /* 0x0000000c0c147981 */ /* 0x000764000c1e1520 */
.L_x_178:
[----:B------:R-:W-:Y:S05]  /*69b0*/  BSYNC B0 ;  /* 0x0000000000007941 */ /* 0x000fea0003800000 */
.L_x_177:
        /* <DEDUP_REMOVED lines=15> */
.L_x_180:
[----:B------:R-:W-:Y:S05]  /*6ab0*/  BSYNC B0 ;  /* 0x0000000000007941 */ /* 0x000fea0003800000 */
.L_x_179:
        /* <DEDUP_REMOVED lines=11> */
[----:B-1----:R-:W-:-:S04]  /*6b70*/  IADD3 R22, P6, R4, UR21, RZ ;  /* 0x0000001504167c10 */ /* 0x002fc8000ffde0ff */
[----:B------:R-:W-:-:S05]  /*6b80*/  IADD3.X R23, R5, UR4, RZ, P6, !PT ;  /* 0x0000000405177c10 */ /* 0x000fca000b7fe4ff */
[----:B------:R3:W5:Y:S04]  /*6b90*/  LDG.E.LTC128B.U16 R20, desc[UR12][R22.64] ;  /* 0x0000000c16147981 */ /* 0x000768000c1e1520 */
.L_x_182:
[----:B------:R-:W-:Y:S05]  /*6ba0*/  BSYNC B0 ;  /* 0x0000000000007941 */ /* 0x000fea0003800000 */
.L_x_181:
[----:B-1-3-5:R-:W-:Y:S01]  /*6bb0*/  HADD2.F32 R23, -RZ, R20.H0_H0 ;  /* 0x20000014ff177230 */ /* 0x02afe20000004100 */
[----:B------:R-:W-:Y:S01]  /*6bc0*/  ISETP.GT.AND P6, PT, R10, RZ, PT ;  /* 0x000000ff0a00720c */ /* 0x000fe20003fc4270 */
[----:B------:R-:W-:Y:S03]  /*6bd0*/  BSSY B0, `(.L_x_183) ;  /* 0x000000e000007945 */ /* 0x000fe60003800000 */
[----:B------:R-:W-:-:S04]  /*6be0*/  FMUL R16, R23, R14 ;  /* 0x0000000e17107220 */ /* 0x000fc80000400000 */
[----:B------:R-:W-:-:S05]  /*6bf0*/  FFMA R16, R25, R11, R16 ;  /* 0x0000000b19107223 */ /* 0x000fca0000000010 */
[----:B------:R-:W-:-:S04]  /*6c00*/  F2FP.F16.F32.PACK_AB R16, RZ, R16 ;  /* 0x00000010ff10723e */ /* 0x000fc800000000ff */
[----:B------:R-:W-:Y:S02]  /*6c10*/  PRMT R23, R16, 0x7610, R23 ;  /* 0x0000761010177816 */ /* 0x000fe40000000017 */
[----:B------:R-:W-:-:S03]  /*6c20*/  PRMT R16, R20, 0x7610, R16 ;  /* 0x0000761014107816 */ /* 0x000fc60000000010 */
[----:B------:R1:W-:Y:S01]  /*6c30*/  @P5 STG.E.U16 desc[UR12][R60.64], R23 ;  /* 0x000000173c005986 */ /* 0x0003e2000c10150c */
[----:B------:R-:W-:-:S05]  /*6c40*/  IADD3 R22, P5, R6, R17, RZ ;  /* 0x0000001106167210 */ /* 0x000fca0007fbe0ff */
[----:B-1----:R-:W-:Y:S01]  /*6c50*/  IMAD.X R23, R7, 0x1, R21, P5 ;  /* 0x0000000107177824 */ /* 0x002fe200028e0615 */
[----:B------:R-:W-:-:S13]  /*6c60*/  ISETP.GT.AND P5, PT, R0, 0xc8, P6 ;  /* 0x000000c80000780c */ /* 0x000fda00037a4270 */
[----:B------:R-:W-:Y:S05]  /*6c70*/  @!P5 BRA `(.L_x_184) ;  /* 0x00000000000cd947 */ /* 0x000fea0003800000 */
[----:B------:R-:W-:-:S04]  /*6c80*/  IADD3 R16, P6, R8, UR22, RZ ;  /* 0x0000001608107c10 */ /* 0x000fc8000ffde0ff */
[----:B------:R-:W-:-:S05]  /*6c90*/  IADD3.X R17, R9, UR4, RZ, P6, !PT ;  /* 0x0000000409117c10 */ /* 0x000fca000b7fe4ff */
[----:B------:R1:W5:Y:S04]  /*6ca0*/  LDG.E.LTC128B.U16 R16, desc[UR12][R16.64] ;  /* 0x0000000c10107981 */ /* 0x000368000c1e1520 */
.L_x_184:
[----:B------:R-:W-:Y:S05]  /*6cb0*/  BSYNC B0 ;  /* 0x0000000000007941 */ /* 0x000fea0003800000 */
.L_x_183:
[----:B-1---5:R-:W-:Y:S01]  /*6cc0*/  HADD2.F32 R17, -RZ, R16.H0_H0 ;  /* 0x20000010ff117230 */ /* 0x022fe20000004100 */
        /* <DEDUP_REMOVED lines=9> */
[----:B-1----:R-:W-:Y:S05]  /*6d60*/  @!P5 BRA `(.L_x_186) ;  /* 0x00000000000cd947 */ /* 0x002fea0003800000 */
[----:B------:R-:W-:-:S04]  /*6d70*/  IADD3 R16, P6, R8, UR21, RZ ;  /* 0x0000001508107c10 */ /* 0x000fc8000ffde0ff */
[----:B------:R-:W-:-:S05]  /*6d80*/  IADD3.X R17, R9, UR4, RZ, P6, !PT ;  /* 0x0000000409117c10 */ /* 0x000fca000b7fe4ff */
[----:B------:R1:W5:Y:S04]  /*6d90*/  LDG.E.LTC128B.U16 R16, desc[UR12][R16.64] ;  /* 0x0000000c10107981 */ /* 0x000368000c1e1520 */
.L_x_186:
[----:B------:R-:W-:Y:S05]  /*6da0*/  BSYNC B0 ;  /* 0x0000000000007941 */ /* 0x000fea0003800000 */
.L_x_185:
        /* <DEDUP_REMOVED lines=12> */
[----:B-1----:R-:W-:-:S05]  /*6e70*/  IADD3.X R17, R5, UR4, RZ, P6, !PT ;  /* 0x0000000405117c10 */ /* 0x002fca000b7fe4ff */
[----:B------:R3:W5:Y:S04]  /*6e80*/  LDG.E.LTC128B.U16 R16, desc[UR12][R16.64] ;  /* 0x0000000c10107981 */ /* 0x000768000c1e1520 */
.L_x_188:
[----:B------:R-:W-:Y:S05]  /*6e90*/  BSYNC B0 ;  /* 0x0000000000007941 */ /* 0x000fea0003800000 */
.L_x_187:
[----:B-----5:R-:W-:Y:S01]  /*6ea0*/  HADD2.F32 R15, -RZ, R16.H0_H0 ;  /* 0x20000010ff0f7230 */ /* 0x020fe20000004100 */
[----:B------:R-:W-:Y:S01]  /*6eb0*/  ISETP.GT.AND P6, PT, R10, 0x9, PT ;  /* 0x000000090a00780c */ /* 0x000fe20003fc4270 */
[----:B------:R-:W-:Y:S03]  /*6ec0*/  BSSY B0, `(.L_x_189) ;  /* 0x000000e000007945 */ /* 0x000fe60003800000 */
[----:B------:R-:W-:-:S04]  /*6ed0*/  FMUL R15, R15, R14 ;  /* 0x0000000e0f0f7220 */ /* 0x000fc80000400000 */
[----:B------:R-:W-:-:S05]  /*6ee0*/  FFMA R15, R28, R11, R15 ;  /* 0x0000000b1c0f7223 */ /* 0x000fca000000000f */
[----:B------:R-:W-:-:S04]  /*6ef0*/  F2FP.F16.F32.PACK_AB R15, RZ, R15 ;  /* 0x0000000fff0f723e */ /* 0x000fc800000000ff */
[----:B-1-3--:R-:W-:Y:S02]  /*6f00*/  PRMT R17, R15, 0x7610, R17 ;  /* 0x000076100f117816 */ /* 0x00afe40000000011 */
[----:B------:R-:W-:-:S03]  /*6f10*/  PRMT R15, R16, 0x7610, R15 ;  /* 0x00007610100f7816 */ /* 0x000fc6000000000f */
        /* <DEDUP_REMOVED lines=8> */
.L_x_190:
[----:B------:R-:W-:Y:S05]  /*6fa0*/  BSYNC B0 ;  /* 0x0000000000007941 */ /* 0x000fea0003800000 */
.L_x_189:
[----:B-1---5:R-:W-:Y:S01]  /*6fb0*/  HADD2.F32 R13, -RZ, R15.H0_H0 ;  /* 0x2000000fff0d7230 */ /* 0x022fe20000004100 */
[----:B------:R-:W-:Y:S01]  /*6fc0*/  ISETP.GT.AND P6, PT, R10, 0x8, PT ;  /* 0x000000080a00780c */ /* 0x000fe20003fc4270 */
        /* <DEDUP_REMOVED lines=14> */
.L_x_192:
[----:B------:R-:W-:Y:S05]  /*70b0*/  BSYNC B0 ;  /* 0x0000000000007941 */ /* 0x000fea0003800000 */
.L_x_191:
        /* <DEDUP_REMOVED lines=14> */
.L_x_194:
[----:B------:R-:W-:Y:S05]  /*71a0*/  BSYNC B0 ;  /* 0x0000000000007941 */ /* 0x000fea0003800000 */
.L_x_193:
        /* <DEDUP_REMOVED lines=14> */
.L_x_196:
[----:B------:R-:W-:Y:S05]  /*7290*/  BSYNC B0 ;  /* 0x0000000000007941 */ /* 0x000fea0003800000 */
.L_x_195:
        /* <DEDUP_REMOVED lines=14> */
.L_x_198:
[----:B------:R-:W-:Y:S05]  /*7380*/  BSYNC B0 ;  /* 0x0000000000007941 */ /* 0x000fea0003800000 */
.L_x_197:
[----:B-1---5:R-:W-:Y:S01]  /*7390*/  HADD2.F32 R13, -RZ, R12.H0_H0 ;  /* 0x2000000cff0d7230 */ /* 0x022fe20000004100 */
[----:B------:R-:W-:Y:S01]  /*73a0*/  ISETP.GT.AND P6, PT, R10, 0x10, PT ;  /* 0x000000100a00780c */ /* 0x000fe20003fc4270 */
        /* <DEDUP_REMOVED lines=13> */
.L_x_200:
[----:B------:R-:W-:Y:S05]  /*7480*/  BSYNC B0 ;  /* 0x0000000000007941 */ /* 0x000fea0003800000 */
.L_x_199:
        /* <DEDUP_REMOVED lines=14> */
.L_x_202:
[----:B------:R-:W-:Y:S05]  /*7570*/  BSYNC B0 ;  /* 0x0000000000007941 */ /* 0x000fea0003800000 */
.L_x_201:
        /* <DEDUP_REMOVED lines=14> */
.L_x_204:
[----:B------:R-:W-:Y:S05]  /*7660*/  BSYNC B0 ;  /* 0x0000000000007941 */ /* 0x000fea0003800000 */
.L_x_203:
        /* <DEDUP_REMOVED lines=14> */
.L_x_206:
[----:B------:R-:W-:Y:S05]  /*7750*/  BSYNC B0 ;  /* 0x0000000000007941 */ /* 0x000fea0003800000 */
.L_x_205:
        /* <DEDUP_REMOVED lines=15> */
.L_x_208:
[----:B------:R-:W-:Y:S05]  /*7850*/  BSYNC B0 ;  /* 0x0000000000007941 */ /* 0x000fea0003800000 */
.L_x_207:
        /* <DEDUP_REMOVED lines=14> */
.L_x_210:
[----:B------:R-:W-:Y:S05]  /*7940*/  BSYNC B0 ;  /* 0x0000000000007941 */ /* 0x000fea0003800000 */
.L_x_209:
        /* <DEDUP_REMOVED lines=15> */
.L_x_212:
[----:B------:R-:W-:Y:S05]  /*7a40*/  BSYNC B0 ;  /* 0x0000000000007941 */ /* 0x000fea0003800000 */
.L_x_211:
        /* <DEDUP_REMOVED lines=14> */
.L_x_214:
[----:B------:R-:W-:Y:S05]  /*7b30*/  BSYNC B0 ;  /* 0x0000000000007941 */ /* 0x000fea0003800000 */
.L_x_213:
[----:B-1---5:R-:W-:Y:S01]  /*7b40*/  HADD2.F32 R13, -RZ, R12.H0_H0 ;  /* 0x2000000cff0d7230 */ /* 0x022fe20000004100 */
[----:B------:R-:W-:Y:S01]  /*7b50*/  ISETP.GT.AND P6, PT, R10, 0x20, PT ;  /* 0x000000200a00780c */ /* 0x000fe20003fc4270 */
[----:B------:R-:W-:Y:S03]  /*7b60*/  BSSY B0, `(.L_x_215) ;  /* 0x000000a000007945 */ /* 0x000fe60003800000 */
[----:B------:R-:W-:-:S04]  /*7b70*/  FMUL R20, R13, R14 ;  /* 0x0000000e0d147220 */ /* 0x000fc80000400000 */
[----:B------:R-:W-:-:S05]  /*7b80*/  FFMA R20, R41, R11, R20 ;  /* 0x0000000b29147223 */ /* 0x000fca0000000014 */
[----:B------:R-:W-:-:S05]  /*7b90*/  F2FP.F16.F32.PACK_AB R20, RZ, R20 ;  /* 0x00000014ff14723e */ /* 0x000fca00000000ff */
[----:B------:R1:W-:Y:S01]  /*7ba0*/  @P5 STG.E.U16 desc[UR12][R24.64], R20 ;  /* 0x0000001418005986 */ /* 0x0003e2000c10150c */
[----:B------:R-:W-:-:S13]  /*7bb0*/  ISETP.GT.AND P5, PT, R0, 0xc8, P6 ;  /* 0x000000c80000780c */ /* 0x000fda00037a4270 */
[----:B-1----:R-:W-:Y:S05]  /*7bc0*/  @!P5 BRA `(.L_x_216) ;  /* 0x00000000000cd947 */ /* 0x002fea0003800000 */
[----:B------:R-:W-:-:S04]  /*7bd0*/  IADD3 R12, P6, R8, UR14, RZ ;  /* 0x0000000e080c7c10 */ /* 0x000fc8000ffde0ff */
[----:B------:R-:W-:-:S05]  /*7be0*/  IADD3.X R13, R9, UR4, RZ, P6, !PT ;  /* 0x00000004090d7c10 */ /* 0x000fca000b7fe4ff */
[----:B------:R1:W5:Y:S04]  /*7bf0*/  LDG.E.LTC128B.U16 R12, desc[UR12][R12.64] ;  /* 0x0000000c0c0c7981 */ /* 0x000368000c1e1520 */
.L_x_216:
[----:B------:R-:W-:Y:S05]  /*7c00*/  BSYNC B0 ;  /* 0x0000000000007941 */ /* 0x000fea0003800000 */
.L_x_215:
        /* <DEDUP_REMOVED lines=12> */
.L_x_218:
[----:B------:R-:W-:Y:S05]  /*7cd0*/  BSYNC B0 ;  /* 0x0000000000007941 */ /* 0x000fea0003800000 */
.L_x_217:
        /* <DEDUP_REMOVED lines=15> */
.L_x_220:
[----:B------:R-:W-:Y:S05]  /*7dd0*/  BSYNC B0 ;  /* 0x0000000000007941 */ /* 0x000fea0003800000 */
.L_x_219:
[----:B-1---5:R-:W-:Y:S01]  /*7de0*/  HADD2.F32 R13, -RZ, R12.H0_H0 ;  /* 0x2000000cff0d7230 */ /* 0x022fe20000004100 */
        /* <DEDUP_REMOVED lines=12> */
.L_x_222:
[----:B------:R-:W-:Y:S05]  /*7eb0*/  BSYNC B0 ;  /* 0x0000000000007941 */ /* 0x000fea0003800000 */
.L_x_221:
[----:B-1---5:R-:W-:Y:S01]  /*7ec0*/  HADD2.F32 R13, -RZ, R12.H0_H0 ;  /* 0x2000000cff0d7230 */ /* 0x022fe20000004100 */
[----:B------:R-:W-:Y:S01]  /*7ed0*/  ISETP.GT.AND P6, PT, R10, 0x28, PT ;  /* 0x000000280a00780c */ /* 0x000fe20003fc4270 */
[----:B------:R-:W-:Y:S03]  /*7ee0*/  BSSY B0, `(.L_x_223) ;  /* 0x000000c000007945 */ /* 0x000fe60003800000 */
[----:B------:R-:W-:Y:S01]  /*7ef0*/  FMUL R10, R13, R14 ;  /* 0x0000000e0d0a7220 */ /* 0x000fe20000400000 */
[----:B------:R-:W-:-:S03]  /*7f00*/  ISETP.GT.AND P6, PT, R0, 0xc8, P6 ;  /* 0x000000c80000780c */ /* 0x000fc600037c4270 */
[----:B------:R-:W-:-:S05]  /*7f10*/  FFMA R10, R45, R11, R10 ;  /* 0x0000000b2d0a7223 */ /* 0x000fca000000000a */
[----:B------:R-:W-:-:S04]  /*7f20*/  F2FP.F16.F32.PACK_AB R10, RZ, R10 ;  /* 0x0000000aff0a723e */ /* 0x000fc800000000ff */
[----:B------:R-:W-:Y:S02]  /*7f30*/  PRMT R13, R10, 0x7610, R13 ;  /* 0x000076100a0d7816 */ /* 0x000fe4000000000d */
[----:B------:R-:W-:-:S03]  /*7f40*/  PRMT R10, R12, 0x7610, R10 ;  /* 0x000076100c0a7816 */ /* 0x000fc6000000000a */
[----:B------:R1:W-:Y:S01]  /*7f50*/  @P5 STG.E.U16 desc[UR12][R18.64], R13 ;  /* 0x0000000d12005986 */ /* 0x0003e2000c10150c */
[----:B------:R-:W-:Y:S05]  /*7f60*/  @!P6 BRA `(.L_x_224) ;  /* 0x00000000000ce947 */ /* 0x000fea0003800000 */
[----:B------:R-:W-:-:S04]  /*7f70*/  IADD3 R12, P5, R8, UR10, RZ ;  /* 0x0000000a080c7c10 */ /* 0x000fc8000ffbe0ff */
[----:B-1----:R-:W-:-:S05]  /*7f80*/  IADD3.X R13, R9, UR4, RZ, P5, !PT ;  /* 0x00000004090d7c10 */ /* 0x002fca000affe4ff */
[----:B------:R3:W5:Y:S04]  /*7f90*/  LDG.E.LTC128B.U16 R10, desc[UR12][R12.64] ;  /* 0x0000000c0c0a7981 */ /* 0x000768000c1e1520 */
.L_x_224:
[----:B------:R-:W-:Y:S05]  /*7fa0*/  BSYNC B0 ;  /* 0x0000000000007941 */ /* 0x000fea0003800000 */
.L_x_223:
[----:B-1-3-5:R-:W-:Y:S01]  /*7fb0*/  HADD2.F32 R13, -RZ, R10.H0_H0 ;  /* 0x2000000aff0d7230 */ /* 0x02afe20000004100 */
[----:B------:R-:W-:Y:S01]  /*7fc0*/  IADD3 R12, P5, R6, R101, RZ ;  /* 0x00000065060c7210 */ /* 0x000fe20007fbe0ff */
[----:B------:R-:W-:Y:S01]  /*7fd0*/  BSSY B0, `(.L_x_225) ;  /* 0x000000b000007945 */ /* 0x000fe20003800000 */
[----:B------:R-:W-:Y:S02]  /*7fe0*/  ISETP.GT.AND P4, PT, R0, 0xc8, P4 ;  /* 0x000000c80000780c */ /* 0x000fe40002784270 */
[----:B------:R-:W-:-:S04]  /*7ff0*/  FMUL R13, R13, R14 ;  /* 0x0000000e0d0d7220 */ /* 0x000fc80000400000 */
[----:B------:R-:W-:-:S05]  /*8000*/  FFMA R13, R46, R11, R13 ;  /* 0x0000000b2e0d7223 */ /* 0x000fca000000000d */
[----:B------:R-:W-:Y:S01]  /*8010*/  F2FP.F16.F32.PACK_AB R15, RZ, R13 ;  /* 0x0000000dff0f723e */ /* 0x000fe200000000ff */
[----:B------:R-:W-:-:S05]  /*8020*/  IMAD.X R13, R7, 0x1, R21, P5 ;  /* 0x00000001070d7824 */ /* 0x000fca00028e0615 */
[----:B------:R1:W-:Y:S01]  /*8030*/  @P6 STG.E.U16 desc[UR12][R12.64], R15 ;  /* 0x0000000f0c006986 */ /* 0x0003e2000c10150c */
[----:B------:R-:W-:Y:S05]  /*8040*/  @!P4 BRA `(.L_x_226) ;  /* 0x00000000000cc947 */ /* 0x000fea0003800000 */
[----:B-1----:R-:W-:-:S04]  /*8050*/  IADD3 R12, P5, R8, UR9, RZ ;  /* 0x00000009080c7c10 */ /* 0x002fc8000ffbe0ff */
[----:B------:R-:W-:-:S05]  /*8060*/  IADD3.X R13, R9, UR4, RZ, P5, !PT ;  /* 0x00000004090d7c10 */ /* 0x000fca000affe4ff */
[----:B------:R3:W5:Y:S04]  /*8070*/  LDG.E.LTC128B.U16 R10, desc[UR12][R12.64] ;  /* 0x0000000c0c0a7981 */ /* 0x000768000c1e1520 */
.L_x_226:
[----:B------:R-:W-:Y:S05]  /*8080*/  BSYNC B0 ;  /* 0x0000000000007941 */ /* 0x000fea0003800000 */
.L_x_225:
[----:B-1-3-5:R-:W-:Y:S01]  /*8090*/  HADD2.F32 R13, -RZ, R10.H0_H0 ;  /* 0x2000000aff0d7230 */ /* 0x02afe20000004100 */
[----:B------:R-:W-:Y:S01]  /*80a0*/  ISETP.GT.AND P5, PT, R0, 0xc0, P3 ;  /* 0x000000c00000780c */ /* 0x000fe20001fa4270 */
[----:B------:R-:W-:Y:S03]  /*80b0*/  BSSY B0, `(.L_x_227) ;  /* 0x000000b000007945 */ /* 0x000fe60003800000 */
[----:B------:R-:W-:-:S04]  /*80c0*/  FMUL R12, R13, R14 ;  /* 0x0000000e0d0c7220 */ /* 0x000fc80000400000 */
[----:B------:R-:W-:Y:S01]  /*80d0*/  FFMA R47, R47, R11, R12 ;  /* 0x0000000b2f2f7223 */ /* 0x000fe2000000000c */
[----:B------:R-:W-:-:S04]  /*80e0*/  IADD3 R12, P6, R6, R103, RZ ;  /* 0x00000067060c7210 */ /* 0x000fc80007fde0ff */
[----:B------:R-:W-:Y:S01]  /*80f0*/  F2FP.F16.F32.PACK_AB R47, RZ, R47 ;  /* 0x0000002fff2f723e */ /* 0x000fe200000000ff */
[----:B------:R-:W-:-:S05]  /*8100*/  IMAD.X R13, R7, 0x1, R21, P6 ;  /* 0x00000001070d7824 */ /* 0x000fca00030e0615 */
[----:B------:R1:W-:Y:S01]  /*8110*/  @P4 STG.E.U16 desc[UR12][R12.64], R47 ;  /* 0x0000002f0c004986 */ /* 0x0003e2000c10150c */
[----:B------:R-:W-:Y:S05]  /*8120*/  @!P5 BRA `(.L_x_228) ;  /* 0x00000000000cd947 */ /* 0x000fea0003800000 */
[----:B-1----:R-:W-:-:S04]  /*8130*/  IADD3 R12, P4, R4, UR8, RZ ;  /* 0x00000008040c7c10 */ /* 0x002fc8000ff9e0ff */
[----:B------:R-:W-:-:S05]  /*8140*/  IADD3.X R13, R5, UR4, RZ, P4, !PT ;  /* 0x00000004050d7c10 */ /* 0x000fca000a7fe4ff */
[----:B------:R3:W5:Y:S04]  /*8150*/  LDG.E.LTC128B.U16 R10, desc[UR12][R12.64] ;  /* 0x0000000c0c0a7981 */ /* 0x000768000c1e1520 */
.L_x_228:
[----:B------:R-:W-:Y:S05]  /*8160*/  BSYNC B0 ;  /* 0x0000000000007941 */ /* 0x000fea0003800000 */
.L_x_227:
        /* <DEDUP_REMOVED lines=13> */
.L_x_230:
[----:B------:R-:W-:Y:S05]  /*8240*/  BSYNC B0 ;  /* 0x0000000000007941 */ /* 0x000fea0003800000 */
.L_x_229:
        /* <DEDUP_REMOVED lines=13> */
.L_x_232:
[----:B------:R-:W-:Y:S05]  /*8320*/  BSYNC B0 ;  /* 0x0000000000007941 */ /* 0x000fea0003800000 */
.L_x_231:
        /* <DEDUP_REMOVED lines=13> */
.L_x_234:
[----:B------:R-:W-:Y:S05]  /*8400*/  BSYNC B0 ;  /* 0x0000000000007941 */ /* 0x000fea0003800000 */
.L_x_233:
        /* <DEDUP_REMOVED lines=13> */
.L_x_236:
[----:B------:R-:W-:Y:S05]  /*84e0*/  BSYNC B0 ;  /* 0x0000000000007941 */ /* 0x000fea0003800000 */
.L_x_235:
[----:B-1-3-5:R-:W-:Y:S01]  /*84f0*/  HADD2.F32 R13, -RZ, R10.H0_H0 ;  /* 0x2000000aff0d7230 */ /* 0x02afe20000004100 */
[----:B------:R-:W-:Y:S01]  /*8500*/  IADD3 R12, P4, R2, R109, RZ ;  /* 0x0000006d020c7210 */ /* 0x000fe20007f9e0ff */
[----:B------:R-:W-:Y:S01]  /*8510*/  BSSY B0, `(.L_x_237) ;  /* 0x000000b000007945 */ /* 0x000fe20003800000 */
[----:B------:R-:W-:Y:S02]  /*8520*/  ISETP.GT.AND P2, PT, R0, 0xc0, P0 ;  /* 0x000000c00000780c */ /* 0x000fe40000744270 */
[----:B------:R-:W-:-:S04]  /*8530*/  FMUL R13, R13, R14 ;  /* 0x0000000e0d0d7220 */ /* 0x000fc80000400000 */
[----:B------:R-:W-:-:S05]  /*8540*/  FFMA R13, R52, R11, R13 ;  /* 0x0000000b340d7223 */ /* 0x000fca000000000d */
[----:B------:R-:W-:Y:S01]  /*8550*/  F2FP.F16.F32.PACK_AB R15, RZ, R13 ;  /* 0x0000000dff0f723e */ /* 0x000fe200000000ff */
[----:B------:R-:W-:Y:S01]  /*8560*/  IMAD.X R13, R3, 0x1, R21, P4 ;  /* 0x00000001030d7824 */ /* 0x000fe200020e0615 */
[----:B--2---:R-:W-:-:S04]  /*8570*/  IADD3 R4, P4, R4, UR5, RZ ;  /* 0x0000000504047c10 */ /* 0x004fc8000ff9e0ff */
[----:B------:R1:W-:Y:S01]  /*8580*/  @P3 STG.E.U16 desc[UR12][R12.64], R15 ;  /* 0x0000000f0c003986 */ /* 0x0003e2000c10150c */
[----:B------:R-:W-:Y:S01]  /*8590*/  IADD3.X R5, R5, UR4, RZ, P4, !PT ;  /* 0x0000000405057c10 */ /* 0x000fe2000a7fe4ff */
[----:B------:R-:W-:Y:S07]  /*85a0*/  @!P2 BRA `(.L_x_238) ;  /* 0x000000000004a947 */ /* 0x000fee0003800000 */
[----:B------:R2:W5:Y:S02]  /*85b0*/  LDG.E.LTC128B.U16 R10, desc[UR12][R4.64] ;  /* 0x0000000c040a7981 */ /* 0x000564000c1e1520 */
.L_x_238:
[----:B------:R-:W-:Y:S05]  /*85c0*/  BSYNC B0 ;  /* 0x0000000000007941 */ /* 0x000fea0003800000 */
.L_x_237:
[----:B--2--5:R-:W-:Y:S01]  /*85d0*/  HADD2.F32 R5, -RZ, R10.H0_H0 ;  /* 0x2000000aff057230 */ /* 0x024fe20000004100 */
[----:B------:R-:W-:Y:S01]  /*85e0*/  IADD3 R2, P3, R2, R111, RZ ;  /* 0x0000006f02027210 */ /* 0x000fe20007f7e0ff */
[----:B------:R-:W-:Y:S01]  /*85f0*/  BSSY B0, `(.L_x_239) ;  /* 0x000000b000007945 */ /* 0x000fe20003800000 */
[----:B------:R-:W-:Y:S02]  /*8600*/  ISETP.GT.AND P1, PT, R0, 0xc8, P1 ;  /* 0x000000c80000780c */ /* 0x000fe40000f24270 */
[----:B------:R-:W-:Y:S01]  /*8610*/  FMUL R4, R5, R14 ;  /* 0x0000000e05047220 */ /* 0x000fe20000400000 */
[----:B------:R-:W-:-:S03]  /*8620*/  IMAD.X R3, R3, 0x1, R21, P3 ;  /* 0x0000000103037824 */ /* 0x000fc600018e0615 */
[----:B------:R-:W-:-:S05]  /*8630*/  FFMA R4, R53, R11, R4 ;  /* 0x0000000b35047223 */ /* 0x000fca0000000004 */
[----:B------:R-:W-:-:S05]  /*8640*/  F2FP.F16.F32.PACK_AB R4, RZ, R4 ;  /* 0x00000004ff04723e */ /* 0x000fca00000000ff */
[----:B------:R2:W-:Y:S01]  /*8650*/  @P2 STG.E.U16 desc[UR12][R2.64], R4 ;  /* 0x0000000402002986 */ /* 0x0005e2000c10150c */
[----:B------:R-:W-:Y:S05]  /*8660*/  @!P1 BRA `(.L_x_240) ;  /* 0x00000000000c9947 */ /* 0x000fea0003800000 */
[----:B--2---:R-:W-:-:S04]  /*8670*/  IADD3 R2, P2, R8, UR6, RZ ;  /* 0x0000000608027c10 */ /* 0x004fc8000ff5e0ff */
[----:B------:R-:W-:-:S05]  /*8680*/  IADD3.X R3, R9, UR4, RZ, P2, !PT ;  /* 0x0000000409037c10 */ /* 0x000fca00097fe4ff */
[----:B------:R3:W5:Y:S04]  /*8690*/  LDG.E.LTC128B.U16 R10, desc[UR12][R2.64] ;  /* 0x0000000c020a7981 */ /* 0x000768000c1e1520 */
.L_x_240:
[----:B------:R-:W-:Y:S05]  /*86a0*/  BSYNC B0 ;  /* 0x0000000000007941 */ /* 0x000fea0003800000 */
.L_x_239:
[----:B--23-5:R-:W-:Y:S01]  /*86b0*/  HADD2.F32 R3, -RZ, R10.H0_H0 ;  /* 0x2000000aff037230 */ /* 0x02cfe20000004100 */
[----:B------:R-:W-:Y:S01]  /*86c0*/  IADD3 R2, P2, R6, R109, RZ ;  /* 0x0000006d06027210 */ /* 0x000fe20007f5e0ff */
[----:B------:R-:W-:Y:S01]  /*86d0*/  BSSY B0, `(.L_x_241) ;  /* 0x000000c000007945 */ /* 0x000fe20003800000 */
[----:B------:R-:W-:Y:S02]  /*86e0*/  ISETP.GT.AND P0, PT, R0, 0xc8, P0 ;  /* 0x000000c80000780c */ /* 0x000fe40000704270 */
[----:B------:R-:W-:-:S04]  /*86f0*/  FMUL R3, R3, R14 ;  /* 0x0000000e03037220 */ /* 0x000fc80000400000 */
[----:B------:R-:W-:-:S05]  /*8700*/  FFMA R3, R54, R11, R3 ;  /* 0x0000000b36037223 */ /* 0x000fca0000000003 */
[----:B------:R-:W-:Y:S01]  /*8710*/  F2FP.F16.F32.PACK_AB R5, RZ, R3 ;  /* 0x00000003ff05723e */ /* 0x000fe200000000ff */
[----:B------:R-:W-:Y:S01]  /*8720*/  IMAD.X R3, R7, 0x1, R21, P2 ;  /* 0x0000000107037824 */ /* 0x000fe200010e0615 */
[----:B------:R-:W-:Y:S02]  /*8730*/  IADD3 R4, P2, R8, UR5, RZ ;  /* 0x0000000508047c10 */ /* 0x000fe4000ff5e0ff */
[----:B------:R-:W-:Y:S02]  /*8740*/  PRMT R0, R5, 0x7610, R0 ;  /* 0x0000761005007816 */ /* 0x000fe40000000000 */
[----:B------:R-:W-:-:S03]  /*8750*/  IADD3.X R5, R9, UR4, RZ, P2, !PT ;  /* 0x0000000409057c10 */ /* 0x000fc600097fe4ff */
[----:B------:R2:W-:Y:S01]  /*8760*/  @P1 STG.E.U16 desc[UR12][R2.64], R0 ;  /* 0x0000000002001986 */ /* 0x0005e2000c10150c */
[----:B------:R-:W-:Y:S05]  /*8770*/  @!P0 BRA `(.L_x_242) ;  /* 0x0000000000048947 */ /* 0x000fea0003800000 */
[----:B------:R3:W5:Y:S02]  /*8780*/  LDG.E.LTC128B.U16 R10, desc[UR12][R4.64] ;  /* 0x0000000c040a7981 */ /* 0x000764000c1e1520 */
.L_x_242:
[----:B------:R-:W-:Y:S05]  /*8790*/  BSYNC B0 ;  /* 0x0000000000007941 */ /* 0x000fea0003800000 */
.L_x_241:
[----:B--2--5:R-:W-:Y:S01]  /*87a0*/  HADD2.F32 R3, -RZ, R10.H0_H0 ;  /* 0x2000000aff037230 */ /* 0x024fe20000004100 */
[----:B------:R-:W-:-:S04]  /*87b0*/  IADD3 R2, P1, R6, R111, RZ ;  /* 0x0000006f06027210 */ /* 0x000fc80007f3e0ff */
[----:B------:R-:W-:-:S04]  /*87c0*/  FMUL R14, R3, R14 ;  /* 0x0000000e030e7220 */ /* 0x000fc80000400000 */
[----:B------:R-:W-:Y:S01]  /*87d0*/  FFMA R14, R55, R11, R14 ;  /* 0x0000000b370e7223 */ /* 0x000fe2000000000e */
[----:B------:R-:W-:Y:S06]  /*87e0*/  @!P0 EXIT ;  /* 0x000000000000894d */ /* 0x000fec0003800000 */
[----:B------:R-:W-:Y:S01]  /*87f0*/  F2FP.F16.F32.PACK_AB R14, RZ, R14 ;  /* 0x0000000eff0e723e */ /* 0x000fe200000000ff */
[----:B------:R-:W-:-:S05]  /*8800*/  IMAD.X R3, R7, 0x1, R21, P1 ;  /* 0x0000000107037824 */ /* 0x000fca00008e0615 */
[----:B------:R-:W-:Y:S01]  /*8810*/  STG.E.U16 desc[UR12][R2.64], R14 ;  /* 0x0000000e02007986 */ /* 0x000fe2000c10150c */
[----:B------:R-:W-:Y:S05]  /*8820*/  EXIT ;  /* 0x000000000000794d */ /* 0x000fea0003800000 */
.L_x_22:
[----:B------:R-:W-:Y:S01]  /*8830*/  ULDC.64 UR4, c[0x0][0x650] ;  /* 0x0001940000047ab9 */ /* 0x000fe20000000a00 */
[-C--:B------:R-:W-:Y:S01]  /*8840*/  FMUL R120, R120, R11.reuse ;  /* 0x0000000b78787220 */ /* 0x080fe20000400000 */
[----:B------:R-:W-:Y:S01]  /*8850*/  LEA R2, P1, R18, UR4, 0x1 ;  /* 0x0000000412027c11 */ /* 0x000fe2000f8208ff */
[-C--:B------:R-:W-:Y:S01]  /*8860*/  FMUL R121, R121, R11.reuse ;  /* 0x0000000b79797220 */ /* 0x080fe20000400000 */
[----:B------:R-:W-:Y:S01]  /*8870*/  ISETP.GT.AND P4, PT, R10, 0x1, PT ;  /* 0x000000010a00780c */ /* 0x000fe20003f84270 */
[-C--:B------:R-:W-:Y:S01]  /*8880*/  FMUL R122, R122, R11.reuse ;  /* 0x0000000b7a7a7220 */ /* 0x080fe20000400000 */
[----:B------:R-:W-:Y:S01]  /*8890*/  F2FP.F16.F32.PACK_AB R120, RZ, R120 ;  /* 0x00000078ff78723e */ /* 0x000fe200000000ff */
[-C--:B------:R-:W-:Y:S01]  /*88a0*/  FMUL R123, R123, R11.reuse ;  /* 0x0000000b7b7b7220 */ /* 0x080fe20000400000 */
[----:B------:R-:W-:Y:S01]  /*88b0*/  LEA.HI.X R3, R18, UR5, R21, 0x1, P1 ;  /* 0x0000000512037c11 */ /* 0x000fe200088f0c15 */
[-C--:B------:R-:W-:Y:S01]  /*88c0*/  FMUL R124, R124, R11.reuse ;  /* 0x0000000b7c7c7220 */ /* 0x080fe20000400000 */
[----:B------:R-:W-:Y:S01]  /*88d0*/  ISETP.GT.AND P2, PT, R10, RZ, PT ;  /* 0x000000ff0a00720c */ /* 0x000fe20003f44270 */
[-C--:B------:R-:W-:Y:S01]  /*88e0*/  FMUL R125, R125, R11.reuse ;  /* 0x0000000b7d7d7220 */ /* 0x080fe20000400000 */
[C---:B------:R-:W-:Y:S01]  /*88f0*/  ISETP.GT.AND P1, PT, R0.reuse, RZ, P4 ;  /* 0x000000ff0000720c */ /* 0x040fe20002724270 */
[----:B------:R-:W-:Y:S01]  /*8900*/  @P0 STG.E.U16 desc[UR12][R2.64], R120 ;  /* 0x0000007802000986 */ /* 0x000fe2000c10150c */
[----:B------:R-:W-:Y:S01]  /*8910*/  ISETP.GT.AND P2, PT, R0, 0x8, P2 ;  /* 0x000000080000780c */ /* 0x000fe20001744270 */
[-C--:B------:R-:W-:Y:S01]  /*8920*/  FMUL R126, R126, R11.reuse ;  /* 0x0000000b7e7e7220 */ /* 0x080fe20000400000 */
[----:B------:R-:W-:Y:S01]  /*8930*/  ISETP.GT.AND P0, PT, R0, 0x8, P4 ;  /* 0x000000080000780c */ /* 0x000fe20002704270 */
[-C--:B------:R-:W-:Y:S01]  /*8940*/  FMUL R127, R127, R11.reuse ;  /* 0x0000000b7f7f7220 */ /* 0x080fe20000400000 */
[----:B------:R-:W-:Y:S01]  /*8950*/  SHF.L.U64.HI R15, R16, 0x1, R15 ;  /* 0x00000001100f7819 */ /* 0x000fe2000001020f */
[-C--:B------:R-:W-:Y:S01]  /*8960*/  FMUL R128, R128, R11.reuse ;  /* 0x0000000b80807220 */ /* 0x080fe20000400000 */
[----:B------:R-:W-:Y:S01]  /*8970*/  LEA R4, P3, R16, R2, 0x1 ;  /* 0x0000000210047211 */ /* 0x000fe200078608ff */
[----:B------:R-:W-:Y:S01]  /*8980*/  FMUL R129, R129, R11 ;  /* 0x0000000b81817220 */ /* 0x000fe20000400000 */
[----:B------:R-:W-:Y:S01]  /*8990*/  F2FP.F16.F32.PACK_AB R121, RZ, R121 ;  /* 0x00000079ff79723e */ /* 0x000fe200000000ff */
[----:B------:R-:W-:Y:S01]  /*89a0*/  FMUL R130, R130, R11 ;  /* 0x0000000b82827220 */ /* 0x000fe20000400000 */
[----:B------:R-:W-:Y:S01]  /*89b0*/  F2FP.F16.F32.PACK_AB R122, RZ, R122 ;  /* 0x0000007aff7a723e */ /* 0x000fe200000000ff */
[----:B------:R-:W-:Y:S01]  /*89c0*/  IMAD.X R5, R15, 0x1, R3, P3 ;  /* 0x000000010f057824 */ /* 0x000fe200018e0603 */
[----:B------:R-:W-:Y:S01]  /*89d0*/  F2FP.F16.F32.PACK_AB R123, RZ, R123 ;  /* 0x0000007bff7b723e */ /* 0x000fe200000000ff */
[----:B------:R-:W-:Y:S01]  /*89e0*/  @P1 STG.E.U16 desc[UR12][R2.64+0x2], R121 ;  /* 0x0000027902001986 */ /* 0x000fe2000c10150c */
[C---:B------:R-:W-:Y:S01]  /*89f0*/  ISETP.GT.AND P5, PT, R10.reuse, 0x8, PT ;  /* 0x000000080a00780c */ /* 0x040fe20003fa4270 */
[-C--:B------:R-:W-:Y:S01]  /*8a00*/  FMUL R131, R131, R11.reuse ;  /* 0x0000000b83837220 */ /* 0x080fe20000400000 */
[----:B------:R-:W-:Y:S01]  /*8a10*/  ISETP.GT.AND P4, PT, R10, 0x9, PT ;  /* 0x000000090a00780c */ /* 0x000fe20003f84270 */
[----:B------:R-:W-:Y:S01]  /*8a20*/  @P2 STG.E.U16 desc[UR12][R4.64], R122 ;  /* 0x0000007a04002986 */ /* 0x000fe2000c10150c */
[----:B------:R-:W-:Y:S01]  /*8a30*/  ISETP.GT.AND P1, PT, R0, RZ, P5 ;  /* 0x000000ff0000720c */ /* 0x000fe20002f24270 */
[----:B------:R-:W-:Y:S01]  /*8a40*/  IMAD.SHL.U32 R9, R12, 0x80, RZ ;  /* 0x000000800c097824 */ /* 0x000fe200078e00ff */
[C---:B------:R-:W-:Y:S01]  /*8a50*/  ISETP.GT.AND P2, PT, R0.reuse, RZ, P4 ;  /* 0x000000ff0000720c */ /* 0x040fe20002744270 */
[----:B------:R-:W-:Y:S01]  /*8a60*/  @P0 STG.E.U16 desc[UR12][R4.64+0x2], R123 ;  /* 0x0000027b04000986 */ /* 0x000fe2000c10150c */
[----:B------:R-:W-:Y:S01]  /*8a70*/  ISETP.GT.AND P0, PT, R0, 0x8, P5 ;  /* 0x000000080000780c */ /* 0x000fe20002f04270 */
[-C--:B------:R-:W-:Y:S01]  /*8a80*/  FMUL R132, R132, R11.reuse ;  /* 0x0000000b84847220 */ /* 0x080fe20000400000 */
[----:B------:R-:W-:Y:S01]  /*8a90*/  F2FP.F16.F32.PACK_AB R124, RZ, R124 ;  /* 0x0000007cff7c723e */ /* 0x000fe200000000ff */
[----:B------:R-:W-:Y:S01]  /*8aa0*/  FMUL R133, R133, R11 ;  /* 0x0000000b85857220 */ /* 0x000fe20000400000 */
[----:B------:R-:W-:Y:S01]  /*8ab0*/  F2FP.F16.F32.PACK_AB R125, RZ, R125 ;  /* 0x0000007dff7d723e */ /* 0x000fe200000000ff */
[-C--:B------:R-:W-:Y:S01]  /*8ac0*/  FMUL R134, R134, R11.reuse ;  /* 0x0000000b86867220 */ /* 0x080fe20000400000 */
[----:B------:R-:W-:Y:S01]  /*8ad0*/  F2FP.F16.F32.PACK_AB R126, RZ, R126 ;  /* 0x0000007eff7e723e */ /* 0x000fe200000000ff */
[-C--:B------:R-:W-:Y:S01]  /*8ae0*/  FMUL R135, R135, R11.reuse ;  /* 0x0000000b87877220 */ /* 0x080fe20000400000 */
[----:B------:R-:W-:Y:S01]  /*8af0*/  ISETP.GT.AND P3, PT, R10, 0x10, PT ;  /* 0x000000100a00780c */ /* 0x000fe20003f64270 */
[----:B------:R-:W-:Y:S01]  /*8b00*/  @P1 STG.E.U16 desc[UR12][R2.64+0x10], R124 ;  /* 0x0000107c02001986 */ /* 0x000fe2000c10150c */
[----:B------:R-:W-:Y:S01]  /*8b10*/  ISETP.GT.AND P1, PT, R0, 0x8, P4 ;  /* 0x000000080000780c */ /* 0x000fe20002724270 */
[----:B------:R-:W-:Y:S01]  /*8b20*/  FMUL R136, R136, R11 ;  /* 0x0000000b88887220 */ /* 0x000fe20000400000 */
[----:B------:R-:W-:Y:S01]  /*8b30*/  F2FP.F16.F32.PACK_AB R127, RZ, R127 ;  /* 0x0000007fff7f723e */ /* 0x000fe200000000ff */
[----:B------:R-:W-:Y:S01]  /*8b40*/  @P2 STG.E.U16 desc[UR12][R2.64+0x12], R125 ;  /* 0x0000127d02002986 */ /* 0x000fe2000c10150c */
[----:B------:R-:W-:Y:S01]  /*8b50*/  F2FP.F16.F32.PACK_AB R128, RZ, R128 ;  /* 0x00000080ff80723e */ /* 0x000fe200000000ff */
[-C--:B------:R-:W-:Y:S01]  /*8b60*/  FMUL R137, R137, R11.reuse ;  /* 0x0000000b89897220 */ /* 0x080fe20000400000 */
[----:B------:R-:W-:Y:S01]  /*8b70*/  ISETP.GT.AND P2, PT, R10, 0x11, PT ;  /* 0x000000110a00780c */ /* 0x000fe20003f44270 */
[----:B------:R-:W-:Y:S01]  /*8b80*/  @P0 STG.E.U16 desc[UR12][R4.64+0x10], R126 ;  /* 0x0000107e04000986 */ /* 0x000fe2000c10150c */
[----:B------:R-:W-:Y:S01]  /*8b90*/  ISETP.GT.AND P0, PT, R0, RZ, P3 ;  /* 0x000000ff0000720c */ /* 0x000fe20001f04270 */
[----:B------:R-:W-:Y:S01]  /*8ba0*/  FMUL R138, R138, R11 ;  /* 0x0000000b8a8a7220 */ /* 0x000fe20000400000 */
[----:B------:R-:W-:Y:S01]  /*8bb0*/  F2FP.F16.F32.PACK_AB R129, RZ, R129 ;  /* 0x00000081ff81723e */ /* 0x000fe200000000ff */
[----:B------:R-:W-:Y:S01]  /*8bc0*/  FMUL R139, R139, R11 ;  /* 0x0000000b8b8b7220 */ /* 0x000fe20000400000 */
[----:B------:R-:W-:Y:S01]  /*8bd0*/  F2FP.F16.F32.PACK_AB R130, RZ, R130 ;  /* 0x00000082ff82723e */ /* 0x000fe200000000ff */
[----:B------:R-:W-:Y:S01]  /*8be0*/  @P1 STG.E.U16 desc[UR12][R4.64+0x12], R127 ;  /* 0x0000127f04001986 */ /* 0x000fe2000c10150c */
[----:B------:R-:W-:Y:S01]  /*8bf0*/  F2FP.F16.F32.PACK_AB R131, RZ, R131 ;  /* 0x00000083ff83723e */ /* 0x000fe200000000ff */
[-C--:B------:R-:W-:Y:S01]  /*8c00*/  FMUL R140, R140, R11.reuse ;  /* 0x0000000b8c8c7220 */ /* 0x080fe20000400000 */
[----:B------:R-:W-:Y:S01]  /*8c10*/  SHF.L.U64.HI R13, R12, 0x7, R13 ;  /* 0x000000070c0d7819 */ /* 0x000fe2000001020d */
[-C--:B------:R-:W-:Y:S01]  /*8c20*/  FMUL R141, R141, R11.reuse ;  /* 0x0000000b8d8d7220 */ /* 0x080fe20000400000 */
[----:B------:R-:W-:Y:S01]  /*8c30*/  LOP3.LUT R15, R9, 0x2, RZ, 0xfc, !PT ;  /* 0x00000002090f7812 */ /* 0x000fe200078efcff */
[-C--:B------:R-:W-:Y:S01]  /*8c40*/  FMUL R142, R142, R11.reuse ;  /* 0x0000000b8e8e7220 */ /* 0x080fe20000400000 */
[----:B------:R-:W-:Y:S01]  /*8c50*/  F2FP.F16.F32.PACK_AB R132, RZ, R132 ;  /* 0x00000084ff84723e */ /* 0x000fe200000000ff */
[----:B------:R0:W-:Y:S01]  /*8c60*/  @P0 STG.E.U16 desc[UR12][R2.64+0x20], R128 ;  /* 0x0000208002000986 */ /* 0x0001e2000c10150c */
[----:B------:R-:W-:Y:S01]  /*8c70*/  ISETP.GT.AND P0, PT, R0, RZ, P2 ;  /* 0x000000ff0000720c */ /* 0x000fe20001704270 */
[-C--:B------:R-:W-:Y:S01]  /*8c80*/  FMUL R143, R143, R11.reuse ;  /* 0x0000000b8f8f7220 */ /* 0x080fe20000400000 */
[----:B------:R-:W-:Y:S01]  /*8c90*/  ISETP.GT.AND P1, PT, R10, 0x19, PT ;  /* 0x000000190a00780c */ /* 0x000fe20003f24270 */
[----:B------:R-:W-:Y:S01]  /*8ca0*/  FMUL R144, R144, R11 ;  /* 0x0000000b90907220 */ /* 0x000fe20000400000 */
[----:B------:R-:W-:Y:S01]  /*8cb0*/  F2FP.F16.F32.PACK_AB R133, RZ, R133 ;  /* 0x00000085ff85723e */ /* 0x000fe200000000ff */
[-C--:B------:R-:W-:Y:S01]  /*8cc0*/  FMUL R145, R145, R11.reuse ;  /* 0x0000000b91917220 */ /* 0x080fe20000400000 */
[----:B------:R-:W-:Y:S01]  /*8cd0*/  F2FP.F16.F32.PACK_AB R134, RZ, R134 ;  /* 0x00000086ff86723e */ /* 0x000fe200000000ff */
[----:B------:R-:W-:Y:S01]  /*8ce0*/  FMUL R146, R146, R11 ;  /* 0x0000000b92927220 */ /* 0x000fe20000400000 */
[----:B------:R-:W-:Y:S01]  /*8cf0*/  F2FP.F16.F32.PACK_AB R135, RZ, R135 ;  /* 0x00000087ff87723e */ /* 0x000fe200000000ff */
[-C--:B------:R-:W-:Y:S01]  /*8d00*/  FMUL R147, R147, R11.reuse ;  /* 0x0000000b93937220 */ /* 0x080fe20000400000 */
[----:B------:R-:W-:Y:S01]  /*8d10*/  F2FP.F16.F32.PACK_AB R136, RZ, R136 ;  /* 0x00000088ff88723e */ /* 0x000fe200000000ff */
[----:B------:R-:W-:Y:S01]  /*8d20*/  FMUL R148, R148, R11 ;  /* 0x0000000b94947220 */ /* 0x000fe20000400000 */
[----:B------:R-:W-:Y:S01]  /*8d30*/  F2FP.F16.F32.PACK_AB R137, RZ, R137 ;  /* 0x00000089ff89723e */ /* 0x000fe200000000ff */
[----:B------:R1:W-:Y:S01]  /*8d40*/  @P0 STG.E.U16 desc[UR12][R2.64+0x22], R129 ;  /* 0x0000228102000986 */ /* 0x0003e2000c10150c */
[----:B------:R-:W-:Y:S01]  /*8d50*/  ISETP.GT.AND P0, PT, R0, 0x8, P3 ;  /* 0x000000080000780c */ /* 0x000fe20001f04270 */
[-C--:B------:R-:W-:Y:S01]  /*8d60*/  FMUL R149, R149, R11.reuse ;  /* 0x0000000b95957220 */ /* 0x080fe20000400000 */
[----:B------:R-:W-:Y:S01]  /*8d70*/  F2FP.F16.F32.PACK_AB R138, RZ, R138 ;  /* 0x0000008aff8a723e */ /* 0x000fe200000000ff */
[----:B------:R-:W-:Y:S01]  /*8d80*/  FMUL R150, R150, R11 ;  /* 0x0000000b96967220 */ /* 0x000fe20000400000 */
[----:B------:R-:W-:Y:S01]  /*8d90*/  F2FP.F16.F32.PACK_AB R139, RZ, R139 ;  /* 0x0000008bff8b723e */ /* 0x000fe200000000ff */
[-C--:B------:R-:W-:Y:S01]  /*8da0*/  FMUL R151, R151, R11.reuse ;  /* 0x0000000b97977220 */ /* 0x080fe20000400000 */
[----:B------:R-:W-:Y:S01]  /*8db0*/  ISETP.GT.AND P5, PT, R10, 0x28, PT ;  /* 0x000000280a00780c */ /* 0x000fe20003fa4270 */
[-C--:B------:R-:W-:Y:S01]  /*8dc0*/  FMUL R88, R88, R11.reuse ;  /* 0x0000000b58587220 */ /* 0x080fe20000400000 */
[----:B------:R-:W-:Y:S01]  /*8dd0*/  F2FP.F16.F32.PACK_AB R140, RZ, R140 ;  /* 0x0000008cff8c723e */ /* 0x000fe200000000ff */
[-C--:B------:R-:W-:Y:S01]  /*8de0*/  FMUL R89, R89, R11.reuse ;  /* 0x0000000b59597220 */ /* 0x080fe20000400000 */
[----:B------:R-:W-:Y:S01]  /*8df0*/  ISETP.GT.AND P4, PT, R10, 0x29, PT ;  /* 0x000000290a00780c */ /* 0x000fe20003f84270 */
[----:B------:R-:W-:Y:S01]  /*8e00*/  FMUL R90, R90, R11 ;  /* 0x0000000b5a5a7220 */ /* 0x000fe20000400000 */
[----:B------:R-:W-:Y:S01]  /*8e10*/  F2FP.F16.F32.PACK_AB R141, RZ, R141 ;  /* 0x0000008dff8d723e */ /* 0x000fe200000000ff */
[----:B------:R-:W-:Y:S01]  /*8e20*/  @P0 STG.E.U16 desc[UR12][R4.64+0x20], R130 ;  /* 0x0000208204000986 */ /* 0x000fe2000c10150c */
[----:B------:R-:W-:Y:S01]  /*8e30*/  ISETP.GT.AND P0, PT, R0, 0x8, P2 ;  /* 0x000000080000780c */ /* 0x000fe20001704270 */
[-C--:B------:R-:W-:Y:S01]  /*8e40*/  FMUL R91, R91, R11.reuse ;  /* 0x0000000b5b5b7220 */ /* 0x080fe20000400000 */
[----:B------:R-:W-:Y:S01]  /*8e50*/  ISETP.GT.AND P2, PT, R10, 0x18, PT ;  /* 0x000000180a00780c */ /* 0x000fe20003f44270 */
        /* <DEDUP_REMOVED lines=8> */
[----:B------:R-:W-:Y:S01]  /*8ee0*/  FMUL R96, R96, R11 ;  /* 0x0000000b60607220 */ /* 0x000fe20000400000 */
[----:B------:R-:W-:Y:S01]  /*8ef0*/  F2FP.F16.F32.PACK_AB R145, RZ, R145 ;  /* 0x00000091ff91723e */ /* 0x000fe200000000ff */
[----:B------:R-:W-:Y:S01]  /*8f00*/  @P0 STG.E.U16 desc[UR12][R4.64+0x22], R131 ;  /* 0x0000228304000986 */ /* 0x000fe2000c10150c */
[----:B------:R-:W-:Y:S01]  /*8f10*/  IADD3 R6, P0, R9, R2, RZ ;  /* 0x0000000209067210 */ /* 0x000fe20007f1e0ff */
[-C--:B------:R-:W-:Y:S01]  /*8f20*/  FMUL R97, R97, R11.reuse ;  /* 0x0000000b61617220 */ /* 0x080fe20000400000 */
[----:B------:R-:W-:Y:S01]  /*8f30*/  F2FP.F16.F32.PACK_AB R146, RZ, R146 ;  /* 0x00000092ff92723e */ /* 0x000fe200000000ff */
[----:B------:R-:W-:Y:S01]  /*8f40*/  FMUL R98, R98, R11 ;  /* 0x0000000b62627220 */ /* 0x000fe20000400000 */
[----:B------:R-:W-:Y:S01]  /*8f50*/  F2FP.F16.F32.PACK_AB R147, RZ, R147 ;  /* 0x00000093ff93723e */ /* 0x000fe200000000ff */
[--C-:B------:R-:W-:Y:S01]  /*8f60*/  IMAD.X R7, R13, 0x1, R3.reuse, P0 ;  /* 0x000000010d077824 */ /* 0x100fe200000e0603 */
[----:B------:R-:W-:Y:S01]  /*8f70*/  IADD3 R18, P0, R15, R2, RZ ;  /* 0x000000020f127210 */ /* 0x000fe20007f1e0ff */
[-C--:B------:R-:W-:Y:S01]  /*8f80*/  FMUL R99, R99, R11.reuse ;  /* 0x0000000b63637220 */ /* 0x080fe20000400000 */
[----:B------:R-:W-:Y:S01]  /*8f90*/  F2FP.F16.F32.PACK_AB R148, RZ, R148 ;  /* 0x00000094ff94723e */ /* 0x000fe200000000ff */
[----:B------:R-:W-:Y:S01]  /*8fa0*/  FMUL R100, R100, R11 ;  /* 0x0000000b64647220 */ /* 0x000fe20000400000 */
[----:B------:R-:W-:Y:S01]  /*8fb0*/  F2FP.F16.F32.PACK_AB R149, RZ, R149 ;  /* 0x00000095ff95723e */ /* 0x000fe200000000ff */
[----:B------:R-:W-:Y:S01]  /*8fc0*/  IMAD.X R19, R13, 0x1, R3, P0 ;  /* 0x000000010d137824 */ /* 0x000fe200000e0603 */
[----:B------:R-:W-:Y:S01]  /*8fd0*/  ISETP.GT.AND P0, PT, R0, RZ, P2 ;  /* 0x000000ff0000720c */ /* 0x000fe20001704270 */
[-C--:B------:R-:W-:Y:S01]  /*8fe0*/  FMUL R101, R101, R11.reuse ;  /* 0x0000000b65657220 */ /* 0x080fe20000400000 */
[----:B------:R-:W-:Y:S01]  /*8ff0*/  F2FP.F16.F32.PACK_AB R150, RZ, R150 ;  /* 0x00000096ff96723e */ /* 0x000fe200000000ff */
[----:B------:R-:W-:Y:S01]  /*9000*/  FMUL R102, R102, R11 ;  /* 0x0000000b66667220 */ /* 0x000fe20000400000 */
[----:B------:R-:W-:Y:S01]  /*9010*/  F2FP.F16.F32.PACK_AB R151, RZ, R151 ;  /* 0x00000097ff97723e */ /* 0x000fe200000000ff */
[-C--:B------:R-:W-:Y:S01]  /*9020*/  FMUL R103, R103, R11.reuse ;  /* 0x0000000b67677220 */ /* 0x080fe20000400000 */
[----:B------:R-:W-:Y:S01]  /*9030*/  LOP3.LUT R21, R9, 0x10, RZ, 0xfc, !PT ;  /* 0x0000001009157812 */ /* 0x000fe200078efcff */
[-C--:B------:R-:W-:Y:S01]  /*9040*/  FMUL R104, R104, R11.reuse ;  /* 0x0000000b68687220 */ /* 0x080fe20000400000 */
[----:B------:R-:W-:Y:S01]  /*9050*/  F2FP.F16.F32.PACK_AB R88, RZ, R88 ;  /* 0x00000058ff58723e */ /* 0x000fe200000000ff */
[-C--:B------:R-:W-:Y:S01]  /*9060*/  FMUL R105, R105, R11.reuse ;  /* 0x0000000b69697220 */ /* 0x080fe20000400000 */
[----:B------:R-:W-:Y:S01]  /*9070*/  LOP3.LUT R23, R9, 0x12, RZ, 0xfc, !PT ;  /* 0x0000001209177812 */ /* 0x000fe200078efcff */
[----:B------:R-:W-:Y:S01]  /*9080*/  FMUL R106, R106, R11 ;  /* 0x0000000b6a6a7220 */ /* 0x000fe20000400000 */
[----:B------:R-:W-:Y:S01]  /*9090*/  F2FP.F16.F32.PACK_AB R89, RZ, R89 ;  /* 0x00000059ff59723e */ /* 0x000fe200000000ff */
[----:B------:R-:W-:Y:S01]  /*90a0*/  @P0 STG.E.U16 desc[UR12][R2.64+0x30], R132 ;  /* 0x0000308402000986 */ /* 0x000fe2000c10150c */
[----:B------:R-:W-:Y:S01]  /*90b0*/  ISETP.GT.AND P0, PT, R0, RZ, P1 ;  /* 0x000000ff0000720c */ /* 0x000fe20000f04270 */
        /* <DEDUP_REMOVED lines=8> */
[-C--:B------:R-:W-:Y:S01]  /*9140*/  FMUL R111, R111, R11.reuse ;  /* 0x0000000b6f6f7220 */ /* 0x080fe20000400000 */
[----:B------:R-:W-:Y:S01]  /*9150*/  PRMT R8, R92, 0x7610, R8 ;  /* 0x000076105c087816 */ /* 0x000fe20000000008 */
[-C--:B------:R-:W-:Y:S01]  /*9160*/  FMUL R112, R112, R11.reuse ;  /* 0x0000000b70707220 */ /* 0x080fe20000400000 */
[----:B------:R-:W-:Y:S01]  /*9170*/  F2FP.F16.F32.PACK_AB R94, RZ, R94 ;  /* 0x0000005eff5e723e */ /* 0x000fe200000000ff */
[----:B------:R-:W-:Y:S01]  /*9180*/  @P0 STG.E.U16 desc[UR12][R2.64+0x32], R133 ;  /* 0x0000328502000986 */ /* 0x000fe2000c10150c */
[----:B------:R-:W-:Y:S01]  /*9190*/  ISETP.GT.AND P0, PT, R0, 0x8, P2 ;  /* 0x000000080000780c */ /* 0x000fe20001704270 */
        /* <DEDUP_REMOVED lines=26> */
[----:B------:R-:W-:Y:S01]  /*9340*/  @P0 STG.E.U16 desc[UR12][R4.64+0x32], R135 ;  /* 0x0000328704000986 */ /* 0x000fe2000c10150c */
[----:B------:R-:W-:Y:S01]  /*9350*/  ISETP.GT.AND P0, PT, R0, RZ, P2 ;  /* 0x000000ff0000720c */ /* 0x000fe20001704270 */
        /* <DEDUP_REMOVED lines=135> */
[----:B------:R-:W-:-:S02]  /*9bd0*/  F2FP.F16.F32.PACK_AB R33, RZ, R33 ;  /* 0x00000021ff21723e */ /* 0x000fc400000000ff */
[----:B------:R-:W-:Y:S01]  /*9be0*/  F2FP.F16.F32.PACK_AB R34, RZ, R34 ;  /* 0x00000022ff22723e */ /* 0x000fe200000000ff */
[----:B------:R-:W-:Y:S01]  /*9bf0*/  @P0 STG.E.U16 desc[UR12][R2.64+0x62], R145 ;  /* 0x0000629102000986 */ /* 0x000fe2000c10150c */
[----:B------:R-:W-:Y:S02]  /*9c00*/  ISETP.GT.AND P0, PT, R0, 0x8, P3 ;  /* 0x000000080000780c */ /* 0x000fe40001f04270 */
[----:B------:R-:W-:Y:S02]  /*9c10*/  F2FP.F16.F32.PACK_AB R35, RZ, R35 ;  /* 0x00000023ff23723e */ /* 0x000fe400000000ff */
[----:B------:R-:W-:Y:S02]  /*9c20*/  F2FP.F16.F32.PACK_AB R36, RZ, R36 ;  /* 0x00000024ff24723e */ /* 0x000fe400000000ff */
[----:B------:R-:W-:Y:S02]  /*9c30*/  F2FP.F16.F32.PACK_AB R37, RZ, R37 ;  /* 0x00000025ff25723e */ /* 0x000fe400000000ff */
[----:B------:R-:W-:-:S02]  /*9c40*/  F2FP.F16.F32.PACK_AB R38, RZ, R38 ;  /* 0x00000026ff26723e */ /* 0x000fc400000000ff */
[----:B------:R-:W-:Y:S02]  /*9c50*/  F2FP.F16.F32.PACK_AB R39, RZ, R39 ;  /* 0x00000027ff27723e */ /* 0x000fe400000000ff */
[----:B------:R-:W-:Y:S01]  /*9c60*/  F2FP.F16.F32.PACK_AB R40, RZ, R40 ;  /* 0x00000028ff28723e */ /* 0x000fe200000000ff */
[----:B------:R-:W-:Y:S01]  /*9c70*/  @P0 STG.E.U16 desc[UR12][R4.64+0x60], R146 ;  /* 0x0000609204000986 */ /* 0x000fe2000c10150c */
[----:B------:R-:W-:Y:S02]  /*9c80*/  ISETP.GT.AND P0, PT, R0, 0x8, P1 ;  /* 0x000000080000780c */ /* 0x000fe40000f04270 */
[----:B------:R-:W-:Y:S02]  /*9c90*/  F2FP.F16.F32.PACK_AB R41, RZ, R41 ;  /* 0x00000029ff29723e */ /* 0x000fe400000000ff */
[----:B------:R-:W-:Y:S02]  /*9ca0*/  F2FP.F16.F32.PACK_AB R42, RZ, R42 ;  /* 0x0000002aff2a723e */ /* 0x000fe400000000ff */
[----:B------:R-:W-:-:S02]  /*9cb0*/  F2FP.F16.F32.PACK_AB R43, RZ, R43 ;  /* 0x0000002bff2b723e */ /* 0x000fc400000000ff */
[----:B------:R-:W-:Y:S02]  /*9cc0*/  F2FP.F16.F32.PACK_AB R44, RZ, R44 ;  /* 0x0000002cff2c723e */ /* 0x000fe400000000ff */
[----:B------:R-:W-:Y:S02]  /*9cd0*/  F2FP.F16.F32.PACK_AB R45, RZ, R45 ;  /* 0x0000002dff2d723e */ /* 0x000fe400000000ff */
[----:B------:R-:W-:Y:S01]  /*9ce0*/  F2FP.F16.F32.PACK_AB R46, RZ, R46 ;  /* 0x0000002eff2e723e */ /* 0x000fe200000000ff */
[----:B------:R-:W-:Y:S01]  /*9cf0*/  @P0 STG.E.U16 desc[UR12][R4.64+0x62], R147 ;  /* 0x0000629304000986 */ /* 0x000fe2000c10150c */
[----:B------:R-:W-:Y:S02]  /*9d00*/  ISETP.GT.AND P0, PT, R0, RZ, P2 ;  /* 0x000000ff0000720c */ /* 0x000fe40001704270 */
[----:B------:R-:W-:Y:S02]  /*9d10*/  F2FP.F16.F32.PACK_AB R47, RZ, R47 ;  /* 0x0000002fff2f723e */ /* 0x000fe400000000ff */
[----:B------:R-:W-:-:S02]  /*9d20*/  F2FP.F16.F32.PACK_AB R48, RZ, R48 ;  /* 0x00000030ff30723e */ /* 0x000fc400000000ff */
[----:B------:R-:W-:Y:S02]  /*9d30*/  F2FP.F16.F32.PACK_AB R49, RZ, R49 ;  /* 0x00000031ff31723e */ /* 0x000fe400000000ff */
[----:B------:R-:W-:Y:S02]  /*9d40*/  F2FP.F16.F32.PACK_AB R50, RZ, R50 ;  /* 0x00000032ff32723e */ /* 0x000fe400000000ff */
[----:B------:R-:W-:Y:S02]  /*9d50*/  F2FP.F16.F32.PACK_AB R51, RZ, R51 ;  /* 0x00000033ff33723e */ /* 0x000fe400000000ff */
[----:B------:R-:W-:Y:S01]  /*9d60*/  F2FP.F16.F32.PACK_AB R52, RZ, R52 ;  /* 0x00000034ff34723e */ /* 0x000fe200000000ff */
[----:B------:R-:W-:Y:S01]  /*9d70*/  @P0 STG.E.U16 desc[UR12][R2.64+0x70], R148 ;  /* 0x0000709402000986 */ /* 0x000fe2000c10150c */
[----:B------:R-:W-:Y:S02]  /*9d80*/  ISETP.GT.AND P0, PT, R10, 0x39, PT ;  /* 0x000000390a00780c */ /* 0x000fe40003f04270 */
[----:B------:R-:W-:-:S02]  /*9d90*/  F2FP.F16.F32.PACK_AB R53, RZ, R53 ;  /* 0x00000035ff35723e */ /* 0x000fc400000000ff */
[----:B------:R-:W-:Y:S02]  /*9da0*/  ISETP.GT.AND P6, PT, R0, RZ, P0 ;  /* 0x000000ff0000720c */ /* 0x000fe400007c4270 */
[----:B------:R-:W-:-:S11]  /*9db0*/  F2FP.F16.F32.PACK_AB R54, RZ, R54 ;  /* 0x00000036ff36723e */ /* 0x000fd600000000ff */
[----:B------:R-:W-:Y:S01]  /*9dc0*/  @P6 STG.E.U16 desc[UR12][R2.64+0x72], R149 ;  /* 0x0000729502006986 */ /* 0x000fe2000c10150c */
[----:B------:R-:W-:-:S13]  /*9dd0*/  ISETP.GT.AND P6, PT, R0, 0x8, P2 ;  /* 0x000000080000780c */ /* 0x000fda00017c4270 */
[----:B------:R-:W-:Y:S01]  /*9de0*/  @P6 STG.E.U16 desc[UR12][R4.64+0x70], R150 ;  /* 0x0000709604006986 */ /* 0x000fe2000c10150c */
[----:B------:R-:W-:-:S13]  /*9df0*/  ISETP.GT.AND P6, PT, R0, 0x8, P0 ;  /* 0x000000080000780c */ /* 0x000fda00007c4270 */
[----:B------:R-:W-:Y:S01]  /*9e00*/  @P6 STG.E.U16 desc[UR12][R4.64+0x72], R151 ;  /* 0x0000729704006986 */ /* 0x000fe2000c10150c */
[----:B0-----:R-:W-:-:S05]  /*9e10*/  IADD3 R128, P6, R21, R2, RZ ;  /* 0x0000000215807210 */ /* 0x001fca0007fde0ff */
[----:B-1----:R-:W-:Y:S01]  /*9e20*/  IMAD.X R129, R13, 0x1, R3, P6 ;  /* 0x000000010d817824 */ /* 0x002fe200030e0603 */
[----:B------:R-:W-:-:S04]  /*9e30*/  ISETP.GT.AND P6, PT, R10, RZ, PT ;  /* 0x000000ff0a00720c */ /* 0x000fc80003fc4270 */
[----:B------:R-:W-:-:S13]  /*9e40*/  ISETP.GT.AND P6, PT, R0, 0x40, P6 ;  /* 0x000000400000780c */ /* 0x000fda00037c4270 */
[----:B------:R-:W-:Y:S01]  /*9e50*/  @P6 STG.E.U16 desc[UR12][R6.64], R88 ;  /* 0x0000005806006986 */ /* 0x000fe2000c10150c */
[----:B------:R-:W-:-:S05]  /*9e60*/  IADD3 R120, P6, R23, R2, RZ ;  /* 0x0000000217787210 */ /* 0x000fca0007fde0ff */
[----:B------:R-:W-:Y:S01]  /*9e70*/  IMAD.X R121, R13, 0x1, R3, P6 ;  /* 0x000000010d797824 */ /* 0x000fe200030e0603 */
[----:B------:R-:W-:-:S04]  /*9e80*/  ISETP.GT.AND P6, PT, R10, 0x1, PT ;  /* 0x000000010a00780c */ /* 0x000fc80003fc4270 */
[----:B------:R-:W-:-:S13]  /*9e90*/  ISETP.GT.AND P6, PT, R0, 0x40, P6 ;  /* 0x000000400000780c */ /* 0x000fda00037c4270 */
[----:B------:R0:W-:Y:S01]  /*9ea0*/  @P6 STG.E.U16 desc[UR12][R18.64], R89 ;  /* 0x0000005912006986 */ /* 0x0001e2000c10150c */
[----:B------:R-:W-:-:S05]  /*9eb0*/  IADD3 R16, P6, R9, R4, RZ ;  /* 0x0000000409107210 */ /* 0x000fca0007fde0ff */
[----:B------:R-:W-:Y:S01]  /*9ec0*/  IMAD.X R17, R13, 0x1, R5, P6 ;  /* 0x000000010d117824 */ /* 0x000fe200030e0605 */
[----:B------:R-:W-:-:S04]  /*9ed0*/  ISETP.GT.AND P6, PT, R10, RZ, PT ;  /* 0x000000ff0a00720c */ /* 0x000fc80003fc4270 */
[----:B------:R-:W-:Y:S02]  /*9ee0*/  ISETP.GT.AND P6, PT, R0, 0x48, P6 ;  /* 0x000000480000780c */ /* 0x000fe400037c4270 */
[C---:B0-----:R-:W-:Y:S02]  /*9ef0*/  LOP3.LUT R19, R9.reuse, 0x20, RZ, 0xfc, !PT ;  /* 0x0000002009137812 */ /* 0x041fe400078efcff */
[----:B------:R-:W-:-:S09]  /*9f00*/  LOP3.LUT R89, R9, 0x22, RZ, 0xfc, !PT ;  /* 0x0000002209597812 */ /* 0x000fd200078efcff */
        /* <DEDUP_REMOVED lines=8> */
[----:B------:R-:W-:-:S04]  /*9f90*/  ISETP.GT.AND P6, PT, R10, 0x8, PT ;  /* 0x000000080a00780c */ /* 0x000fc80003fc4270 */
[----:B------:R-:W-:Y:S02]  /*9fa0*/  ISETP.GT.AND P6, PT, R0, 0x40, P6 ;  /* 0x000000400000780c */ /* 0x000fe400037c4270 */
[----:B0-----:R-:W-:-:S11]  /*9fb0*/  LOP3.LUT R91, R9, 0x30, RZ, 0xfc, !PT ;  /* 0x00000030095b7812 */ /* 0x001fd600078efcff */
[----:B------:R0:W-:Y:S01]  /*9fc0*/  @P6 STG.E.U16 desc[UR12][R128.64], R8 ;  /* 0x0000000880006986 */ /* 0x0001e2000c10150c */
[----:B------:R-:W-:-:S05]  /*9fd0*/  IADD3 R122, P6, R89, R2, RZ ;  /* 0x00000002597a7210 */ /* 0x000fca0007fde0ff */
[----:B------:R-:W-:Y:S01]  /*9fe0*/  IMAD.X R123, R13, 0x1, R3, P6 ;  /* 0x000000010d7b7824 */ /* 0x000fe200030e0603 */
[----:B------:R-:W-:-:S04]  /*9ff0*/  ISETP.GT.AND P6, PT, R10, 0x9, PT ;  /* 0x000000090a00780c */ /* 0x000fc80003fc4270 */
[----:B------:R-:W-:Y:S02]  /*a000*/  ISETP.GT.AND P6, PT, R0, 0x40, P6 ;  /* 0x000000400000780c */ /* 0x000fe400037c4270 */
[----:B0-----:R-:W-:-:S11]  /*a010*/  PRMT R8, R96, 0x7610, R8 ;  /* 0x0000761060087816 */ /* 0x001fd60000000008 */
[----:B------:R0:W-:Y:S01]  /*a020*/  @P6 STG.E.U16 desc[UR12][R120.64], R93 ;  /* 0x0000005d78006986 */ /* 0x0001e2000c10150c */
[----:B------:R-:W-:-:S05]  /*a030*/  IADD3 R92, P6, R21, R4, RZ ;  /* 0x00000004155c7210 */ /* 0x000fca0007fde0ff */
[----:B0-----:R-:W-:Y:S01]  /*a040*/  IMAD.X R93, R13, 0x1, R5, P6 ;  /* 0x000000010d5d7824 */ /* 0x001fe200030e0605 */
        /* <DEDUP_REMOVED lines=80> */
[----:B------:R-:W-:Y:S02]  /*a550*/  ISETP.GT.AND P6, PT, R0, 0x40, P5 ;  /* 0x000000400000780c */ /* 0x000fe40002fc4270 */
[----:B0-----:R-:W-:-:S11]  /*a560*/  LOP3.LUT R107, R9, 0x70, RZ, 0xfc, !PT ;  /* 0x00000070096b7812 */ /* 0x001fd600078efcff */
[----:B------:R-:W-:Y:S01]  /*a570*/  @P6 STG.E.U16 desc[UR12][R126.64], R8 ;  /* 0x000000087e006986 */ /* 0x000fe2000c10150c */
[----:B------:R-:W-:-:S05]  /*a580*/  IADD3 R122, P6, R105, R2, RZ ;  /* 0x00000002697a7210 */ /* 0x000fca0007fde0ff */
[----:B------:R-:W-:Y:S01]  /*a590*/  IMAD.X R123, R13, 0x1, R3, P6 ;  /* 0x000000010d7b7824 */ /* 0x000fe200030e0603 */
[----:B------:R-:W-:-:S13]  /*a5a0*/  ISETP.GT.AND P6, PT, R0, 0x40, P4 ;  /* 0x000000400000780c */ /* 0x000fda00027c4270 */
[----:B------:R0:W-:Y:S01]  /*a5b0*/  @P6 STG.E.U16 desc[UR12][R120.64], R109 ;  /* 0x0000006d78006986 */ /* 0x0001e2000c10150c */
[----:B------:R-:W-:-:S05]  /*a5c0*/  IADD3 R108, P6, R99, R4, RZ ;  /* 0x00000004636c7210 */ /* 0x000fca0007fde0ff */
[----:B0-----:R-:W-:Y:S01]  /*a5d0*/  IMAD.X R109, R13, 0x1, R5, P6 ;  /* 0x000000010d6d7824 */ /* 0x001fe200030e0605 */
[----:B------:R-:W-:-:S13]  /*a5e0*/  ISETP.GT.AND P6, PT, R0, 0x48, P5 ;  /* 0x000000480000780c */ /* 0x000fda0002fc4270 */
[----:B------:R0:W-:Y:S01]  /*a5f0*/  @P6 STG.E.U16 desc[UR12][R108.64], R110 ;  /* 0x0000006e6c006986 */ /* 0x0001e2000c10150c */
[----:B------:R-:W-:-:S05]  /*a600*/  IADD3 R126, P6, R101, R4, RZ ;  /* 0x00000004657e7210 */ /* 0x000fca0007fde0ff */
[----:B------:R-:W-:Y:S01]  /*a610*/  IMAD.X R127, R13, 0x1, R5, P6 ;  /* 0x000000010d7f7824 */ /* 0x000fe200030e0605 */
[----:B------:R-:W-:Y:S02]  /*a620*/  ISETP.GT.AND P6, PT, R0, 0x48, P4 ;  /* 0x000000480000780c */ /* 0x000fe400027c4270 */
[----:B0-----:R-:W-:-:S11]  /*a630*/  LOP3.LUT R109, R9, 0x72, RZ, 0xfc, !PT ;  /* 0x00000072096d7812 */ /* 0x001fd600078efcff */
[----:B------:R0:W-:Y:S01]  /*a640*/  @P6 STG.E.U16 desc[UR12][R126.64], R111 ;  /* 0x0000006f7e006986 */ /* 0x0001e2000c10150c */
[----:B------:R-:W-:-:S05]  /*a650*/  IADD3 R120, P6, R107, R2, RZ ;  /* 0x000000026b787210 */ /* 0x000fca0007fde0ff */
[----:B------:R-:W-:Y:S01]  /*a660*/  IMAD.X R121, R13, 0x1, R3, P6 ;  /* 0x000000010d797824 */ /* 0x000fe200030e0603 */
[----:B------:R-:W-:-:S13]  /*a670*/  ISETP.GT.AND P6, PT, R0, 0x40, P3 ;  /* 0x000000400000780c */ /* 0x000fda0001fc4270 */
        /* <DEDUP_REMOVED lines=13> */
[----:B-1----:R-:W-:-:S05]  /*a750*/  IADD3 R112, P6, R107, R4, RZ ;  /* 0x000000046b707210 */ /* 0x002fca0007fde0ff */
[----:B--2---:R-:W-:Y:S01]  /*a760*/  IMAD.X R113, R13, 0x1, R5, P6 ;  /* 0x000000010d717824 */ /* 0x004fe200030e0605 */
[----:B------:R-:W-:-:S13]  /*a770*/  ISETP.GT.AND P6, PT, R0, 0x40, P2 ;  /* 0x000000400000780c */ /* 0x000fda00017c4270 */
[----:B------:R-:W-:Y:S01]  /*a780*/  @P6 STG.E.U16 desc[UR12][R120.64], R116 ;  /* 0x0000007478006986 */ /* 0x000fe2000c10150c */
[----:B------:R-:W-:-:S05]  /*a790*/  IADD3 R4, P6, R109, R4, RZ ;  /* 0x000000046d047210 */ /* 0x000fca0007fde0ff */
[----:B------:R-:W-:Y:S01]  /*a7a0*/  IMAD.X R5, R13, 0x1, R5, P6 ;  /* 0x000000010d057824 */ /* 0x000fe200030e0605 */
[----:B------:R-:W-:-:S13]  /*a7b0*/  ISETP.GT.AND P6, PT, R0, 0x40, P0 ;  /* 0x000000400000780c */ /* 0x000fda00007c4270 */
[----:B------:R-:W-:Y:S01]  /*a7c0*/  @P6 STG.E.U16 desc[UR12][R128.64], R117 ;  /* 0x0000007580006986 */ /* 0x000fe2000c10150c */
[----:B---3--:R-:W-:-:S05]  /*a7d0*/  IADD3 R2, P6, R6, R9, RZ ;  /* 0x0000000906027210 */ /* 0x008fca0007fde0ff */
[----:B------:R-:W-:Y:S01]  /*a7e0*/  IMAD.X R3, R7, 0x1, R13, P6 ;  /* 0x0000000107037824 */ /* 0x000fe200030e060d */
[----:B------:R-:W-:-:S13]  /*a7f0*/  ISETP.GT.AND P6, PT, R0, 0x48, P2 ;  /* 0x000000480000780c */ /* 0x000fda00017c4270 */
[----:B------:R1:W-:Y:S01]  /*a800*/  @P6 STG.E.U16 desc[UR12][R112.64], R118 ;  /* 0x0000007670006986 */ /* 0x0003e2000c10150c */
[----:B0-----:R-:W-:-:S05]  /*a810*/  IADD3 R110, P6, R15, R6, RZ ;  /* 0x000000060f6e7210 */ /* 0x001fca0007fde0ff */
[----:B------:R-:W-:Y:S01]  /*a820*/  IMAD.X R111, R7, 0x1, R13, P6 ;  /* 0x00000001076f7824 */ /* 0x000fe200030e060d */
[----:B------:R-:W-:-:S13]  /*a830*/  ISETP.GT.AND P6, PT, R0, 0x48, P0 ;  /* 0x000000480000780c */ /* 0x000fda00007c4270 */
[----:B------:R0:W-:Y:S01]  /*a840*/  @P6 STG.E.U16 desc[UR12][R4.64], R119 ;  /* 0x0000007704006986 */ /* 0x0001e2000c10150c */
[----:B------:R-:W-:-:S05]  /*a850*/  IADD3 R114, P6, R21, R6, RZ ;  /* 0x0000000615727210 */ /* 0x000fca0007fde0ff */
[----:B------:R-:W-:Y:S01]  /*a860*/  IMAD.X R115, R7, 0x1, R13, P6 ;  /* 0x0000000107737824 */ /* 0x000fe200030e060d */
[----:B------:R-:W-:-:S04]  /*a870*/  ISETP.GT.AND P6, PT, R10, RZ, PT ;  /* 0x000000ff0a00720c */ /* 0x000fc80003fc4270 */
[----:B------:R-:W-:-:S13]  /*a880*/  ISETP.GT.AND P6, PT, R0, 0x80, P6 ;  /* 0x000000800000780c */ /* 0x000fda00037c4270 */
[----:B------:R2:W-:Y:S01]  /*a890*/  @P6 STG.E.U16 desc[UR12][R2.64], R56 ;  /* 0x0000003802006986 */ /* 0x0005e2000c10150c */
[----:B-1----:R-:W-:-:S05]  /*a8a0*/  IADD3 R112, P6, R23, R6, RZ ;  /* 0x0000000617707210 */ /* 0x002fca0007fde0ff */
[----:B------:R-:W-:Y:S01]  /*a8b0*/  IMAD.X R113, R7, 0x1, R13, P6 ;  /* 0x0000000107717824 */ /* 0x000fe200030e060d */
[----:B------:R-:W-:-:S04]  /*a8c0*/  ISETP.GT.AND P6, PT, R10, 0x1, PT ;  /* 0x000000010a00780c */ /* 0x000fc80003fc4270 */
[----:B------:R-:W-:-:S13]  /*a8d0*/  ISETP.GT.AND P6, PT, R0, 0x80, P6 ;  /* 0x000000800000780c */ /* 0x000fda00037c4270 */
[----:B------:R1:W-:Y:S01]  /*a8e0*/  @P6 STG.E.U16 desc[UR12][R110.64], R57 ;  /* 0x000000396e006986 */ /* 0x0003e2000c10150c */
[----:B0-----:R-:W-:-:S05]  /*a8f0*/  IADD3 R4, P6, R16, R9, RZ ;  /* 0x0000000910047210 */ /* 0x001fca0007fde0ff */
[----:B------:R-:W-:Y:S01]  /*a900*/  IMAD.X R5, R17, 0x1, R13, P6 ;  /* 0x0000000111057824 */ /* 0x000fe200030e060d */
[----:B------:R-:W-:-:S04]  /*a910*/  ISETP.GT.AND P6, PT, R10, RZ, PT ;  /* 0x000000ff0a00720c */ /* 0x000fc80003fc4270 */
[----:B------:R-:W-:-:S13]  /*a920*/  ISETP.GT.AND P6, PT, R0, 0x88, P6 ;  /* 0x000000880000780c */ /* 0x000fda00037c4270 */
[----:B------:R-:W-:Y:S01]  /*a930*/  @P6 STG.E.U16 desc[UR12][R4.64], R58 ;  /* 0x0000003a04006986 */ /* 0x000fe2000c10150c */
[----:B--2---:R-:W-:-:S05]  /*a940*/  IADD3 R56, P6, R16, R15, RZ ;  /* 0x0000000f10387210 */ /* 0x004fca0007fde0ff */
[----:B-1----:R-:W-:Y:S01]  /*a950*/  IMAD.X R57, R17, 0x1, R13, P6 ;  /* 0x0000000111397824 */ /* 0x002fe200030e060d */
[----:B------:R-:W-:-:S04]  /*a960*/  ISETP.GT.AND P6, PT, R10, 0x1, PT ;  /* 0x000000010a00780c */ /* 0x000fc80003fc4270 */
[----:B------:R-:W-:-:S13]  /*a970*/  ISETP.GT.AND P6, PT, R0, 0x88, P6 ;  /* 0x000000880000780c */ /* 0x000fda00037c4270 */
[----:B------:R0:W-:Y:S01]  /*a980*/  @P6 STG.E.U16 desc[UR12][R56.64], R59 ;  /* 0x0000003b38006986 */ /* 0x0001e2000c10150c */
        /* <DEDUP_REMOVED lines=10> */
[----:B0-----:R-:W-:-:S05]  /*aa30*/  IADD3 R56, P6, R21, R16, RZ ;  /* 0x0000001015387210 */ /* 0x001fca0007fde0ff */
        /* <DEDUP_REMOVED lines=9> */
[----:B-1----:R-:W-:-:S05]  /*aad0*/  IADD3 R60, P6, R91, R6, RZ ;  /* 0x000000065b3c7210 */ /* 0x002fca0007fde0ff */
[----:B--2---:R-:W-:Y:S01]  /*aae0*/  IMAD.X R61, R7, 0x1, R13, P6 ;  /* 0x00000001073d7824 */ /* 0x004fe200030e060d */
[----:B------:R-:W-:-:S04]  /*aaf0*/  ISETP.GT.AND P6, PT, R10, 0x10, PT ;  /* 0x000000100a00780c */ /* 0x000fc80003fc4270 */
[----:B------:R-:W-:-:S13]  /*ab00*/  ISETP.GT.AND P6, PT, R0, 0x80, P6 ;  /* 0x000000800000780c */ /* 0x000fda00037c4270 */
[----:B------:R1:W-:Y:S01]  /*ab10*/  @P6 STG.E.U16 desc[UR12][R110.64], R64 ;  /* 0x000000406e006986 */ /* 0x0003e2000c10150c */
[----:B0-----:R-:W-:-:S05]  /*ab20*/  IADD3 R62, P6, R93, R6, RZ ;  /* 0x000000065d3e7210 */ /* 0x001fca0007fde0ff */
[----:B---3--:R-:W-:Y:S01]  /*ab30*/  IMAD.X R63, R7, 0x1, R13, P6 ;  /* 0x00000001073f7824 */ /* 0x008fe200030e060d */
        /* <DEDUP_REMOVED lines=14> */
[----:B0-----:R-:W-:Y:S01]  /*ac20*/  IMAD.X R65, R7, 0x1, R13, P6 ;  /* 0x0000000107417824 */ /* 0x001fe200030e060d */
[----:B------:R-:W-:-:S04]  /*ac30*/  ISETP.GT.AND P6, PT, R10, 0x18, PT ;  /* 0x000000180a00780c */ /* 0x000fc80003fc4270 */
[----:B------:R-:W-:-:S13]  /*ac40*/  ISETP.GT.AND P6, PT, R0, 0x80, P6 ;  /* 0x000000800000780c */ /* 0x000fda00037c4270 */
[----:B------:R0:W-:Y:S01]  /*ac50*/  @P6 STG.E.U16 desc[UR12][R60.64], R68 ;  /* 0x000000443c006986 */ /* 0x0001e2000c10150c */
[----:B--2---:R-:W-:-:S05]  /*ac60*/  IADD3 R66, P6, R97, R6, RZ ;  /* 0x0000000661427210 */ /* 0x004fca0007fde0ff */
        /* <DEDUP_REMOVED lines=19> */
[----:B-1----:R-:W-:-:S05]  /*ada0*/  IADD3 R62, P6, R101, R6, RZ ;  /* 0x00000006653e7210 */ /* 0x002fca0007fde0ff */
[----:B------:R-:W-:Y:S01]  /*adb0*/  IMAD.X R63, R7, 0x1, R13, P6 ;  /* 0x00000001073f7824 */ /* 0x000fe200030e060d */
[----:B------:R-:W-:-:S04]  /*adc0*/  ISETP.GT.AND P6, PT, R10, 0x21, PT ;  /* 0x000000210a00780c */ /* 0x000fc80003fc4270 */
[----:B------:R-:W-:-:S13]  /*add0*/  ISETP.GT.AND P6, PT, R0, 0x80, P6 ;  /* 0x000000800000780c */ /* 0x000fda00037c4270 */
[----:B------:R1:W-:Y:S01]  /*ade0*/  @P6 STG.E.U16 desc[UR12][R66.64], R73 ;  /* 0x0000004942006986 */ /* 0x0003e2000c10150c */
[----:B--2---:R-:W-:-:S05]  /*adf0*/  IADD3 R56, P6, R95, R16, RZ ;  /* 0x000000105f387210 */ /* 0x004fca0007fde0ff */
[----:B------:R-:W-:Y:S01]  /*ae00*/  IMAD.X R57, R17, 0x1, R13, P6 ;  /* 0x0000000111397824 */ /* 0x000fe200030e060d */
[----:B------:R-:W-:-:S04]  /*ae10*/  ISETP.GT.AND P6, PT, R10, 0x20, PT ;  /* 0x000000200a00780c */ /* 0x000fc80003fc4270 */
[----:B------:R-:W-:-:S13]  /*ae20*/  ISETP.GT.AND P6, PT, R0, 0x88, P6 ;  /* 0x000000880000780c */ /* 0x000fda00037c4270 */
[----:B------:R2:W-:Y:S01]  /*ae30*/  @P6 STG.E.U16 desc[UR12][R56.64], R74 ;  /* 0x0000004a38006986 */ /* 0x0005e2000c10150c */
[----:B---3--:R-:W-:-:S05]  /*ae40*/  IADD3 R58, P6, R97, R16, RZ ;  /* 0x00000010613a7210 */ /* 0x008fca0007fde0ff */
[----:B------:R-:W-:Y:S01]  /*ae50*/  IMAD.X R59, R17, 0x1, R13, P6 ;  /* 0x00000001113b7824 */ /* 0x000fe200030e060d */
[----:B------:R-:W-:-:S04]  /*ae60*/  ISETP.GT.AND P6, PT, R10, 0x21, PT ;  /* 0x000000210a00780c */ /* 0x000fc80003fc4270 */
[----:B------:R-:W-:-:S13]  /*ae70*/  ISETP.GT.AND P6, PT, R0, 0x88, P6 ;  /* 0x000000880000780c */ /* 0x000fda00037c4270 */
[----:B------:R3:W-:Y:S01]  /*ae80*/  @P6 STG.E.U16 desc[UR12][R58.64], R75 ;  /* 0x0000004b3a006986 */ /* 0x0007e2000c10150c */
[----:B0-----:R-:W-:-:S05]  /*ae90*/  IADD3 R64, P6, R103, R6, RZ ;  /* 0x0000000667407210 */ /* 0x001fca0007fde0ff */
[----:B------:R-:W-:Y:S01]  /*aea0*/  IMAD.X R65, R7, 0x1, R13, P6 ;  /* 0x0000000107417824 */ /* 0x000fe200030e060d */
[----:B------:R-:W-:-:S13]  /*aeb0*/  ISETP.GT.AND P6, PT, R0, 0x80, P5 ;  /* 0x000000800000780c */ /* 0x000fda0002fc4270 */
[----:B------:R0:W-:Y:S01]  /*aec0*/  @P6 STG.E.U16 desc[UR12][R60.64], R76 ;  /* 0x0000004c3c006986 */ /* 0x0001e2000c10150c */
[----:B-1----:R-:W-:-:S05]  /*aed0*/  IADD3 R66, P6, R105, R6, RZ ;  /* 0x0000000669427210 */ /* 0x002fca0007fde0ff */
[----:B------:R-:W-:Y:S01]  /*aee0*/  IMAD.X R67, R7, 0x1, R13, P6 ;  /* 0x0000000107437824 */ /* 0x000fe200030e060d */
[----:B------:R-:W-:-:S13]  /*aef0*/  ISETP.GT.AND P6, PT, R0, 0x80, P4 ;  /* 0x000000800000780c */ /* 0x000fda00027c4270 */
[----:B------:R1:W-:Y:S01]  /*af00*/  @P6 STG.E.U16 desc[UR12][R62.64], R77 ;  /* 0x0000004d3e006986 */ /* 0x0003e2000c10150c */
[----:B--2---:R-:W-:-:S05]  /*af10*/  IADD3 R56, P6, R99, R16, RZ ;  /* 0x0000001063387210 */ /* 0x004fca0007fde0ff */
[----:B------:R-:W-:Y:S01]  /*af20*/  IMAD.X R57, R17, 0x1, R13, P6 ;  /* 0x0000000111397824 */ /* 0x000fe200030e060d */
[----:B------:R-:W-:-:S13]  /*af30*/  ISETP.GT.AND P6, PT, R0, 0x88, P5 ;  /* 0x000000880000780c */ /* 0x000fda0002fc4270 */
[----:B------:R2:W-:Y:S01]  /*af40*/  @P6 STG.E.U16 desc[UR12][R56.64], R78 ;  /* 0x0000004e38006986 */ /* 0x0005e2000c10150c */
[----:B---3--:R-:W-:-:S05]  /*af50*/  IADD3 R58, P6, R101, R16, RZ ;  /* 0x00000010653a7210 */ /* 0x008fca0007fde0ff */
[----:B------:R-:W-:Y:S01]  /*af60*/  IMAD.X R59, R17, 0x1, R13, P6 ;  /* 0x00000001113b7824 */ /* 0x000fe200030e060d */
[----:B------:R-:W-:-:S13]  /*af70*/  ISETP.GT.AND P6, PT, R0, 0x88, P4 ;  /* 0x000000880000780c */ /* 0x000fda00027c4270 */
[----:B------:R3:W-:Y:S01]  /*af80*/  @P6 STG.E.U16 desc[UR12][R58.64], R79 ;  /* 0x0000004f3a006986 */ /* 0x0007e2000c10150c */
[----:B0-----:R-:W-:-:S05]  /*af90*/  IADD3 R60, P6, R107, R6, RZ ;  /* 0x000000066b3c7210 */ /* 0x001fca0007fde0ff */
[----:B------:R-:W-:Y:S01]  /*afa0*/  IMAD.X R61, R7, 0x1, R13, P6 ;  /* 0x00000001073d7824 */ /* 0x000fe200030e060d */
[----:B------:R-:W-:-:S13]  /*afb0*/  ISETP.GT.AND P6, PT, R0, 0x80, P3 ;  /* 0x000000800000780c */ /* 0x000fda0001fc4270 */
[----:B------:R-:W-:Y:S01]  /*afc0*/  @P6 STG.E.U16 desc[UR12][R64.64], R80 ;  /* 0x0000005040006986 */ /* 0x000fe2000c10150c */
[----:B-1----:R-:W-:-:S05]  /*afd0*/  IADD3 R62, P6, R109, R6, RZ ;  /* 0x000000066d3e7210 */ /* 0x002fca0007fde0ff */
[----:B------:R-:W-:Y:S01]  /*afe0*/  IMAD.X R63, R7, 0x1, R13, P6 ;  /* 0x00000001073f7824 */ /* 0x000fe200030e060d */
[----:B------:R-:W-:-:S13]  /*aff0*/  ISETP.GT.AND P6, PT, R0, 0x80, P1 ;  /* 0x000000800000780c */ /* 0x000fda0000fc4270 */
[----:B------:R-:W-:Y:S01]  /*b000*/  @P6 STG.E.U16 desc[UR12][R66.64], R81 ;  /* 0x0000005142006986 */ /* 0x000fe2000c10150c */
[----:B------:R-:W-:-:S05]  /*b010*/  IADD3 R6, P6, R103, R16, RZ ;  /* 0x0000001067067210 */ /* 0x000fca0007fde0ff */
        /* <DEDUP_REMOVED lines=15> */
[----:B------:R-:W-:-:S05]  /*b110*/  IADD3 R16, P6, R2, R9, RZ ;  /* 0x0000000902107210 */ /* 0x000fca0007fde0ff */
        /* <DEDUP_REMOVED lines=9> */
[----:B------:R-:W-:-:S04]  /*b1b0*/  ISETP.GT.AND P6, PT, R10, RZ, PT ;  /* 0x000000ff0a00720c */ /* 0x000fc80003fc4270 */
[----:B------:R-:W-:-:S13]  /*b1c0*/  ISETP.GT.AND P6, PT, R0, 0xc0, P6 ;  /* 0x000000c00000780c */ /* 0x000fda00037c4270 */
[----:B------:R2:W-:Y:S01]  /*b1d0*/  @P6 STG.E.U16 desc[UR12][R16.64], R24 ;  /* 0x0000001810006986 */ /* 0x0005e2000c10150c */
[----:B0-----:R-:W-:-:S05]  /*b1e0*/  IADD3 R58, P6, R2, R23, RZ ;  /* 0x00000017023a7210 */ /* 0x001fca0007fde0ff */
[----:B------:R-:W-:Y:S01]  /*b1f0*/  IMAD.X R59, R3, 0x1, R13, P6 ;  /* 0x00000001033b7824 */ /* 0x000fe200030e060d */
[----:B------:R-:W-:-:S04]  /*b200*/  ISETP.GT.AND P6, PT, R10, 0x1, PT ;  /* 0x000000010a00780c */ /* 0x000fc80003fc4270 */
[----:B------:R-:W-:-:S13]  /*b210*/  ISETP.GT.AND P6, PT, R0, 0xc0, P6 ;  /* 0x000000c00000780c */ /* 0x000fda00037c4270 */
[----:B------:R-:W-:Y:S01]  /*b220*/  @P6 STG.E.U16 desc[UR12][R56.64], R25 ;  /* 0x0000001938006986 */ /* 0x000fe2000c10150c */
[----:B-1----:R-:W-:-:S05]  /*b230*/  IADD3 R6, P6, R4, R9, RZ ;  /* 0x0000000904067210 */ /* 0x002fca0007fde0ff */
[----:B------:R-:W-:Y:S01]  /*b240*/  IMAD.X R7, R5, 0x1, R13, P6 ;  /* 0x0000000105077824 */ /* 0x000fe200030e060d */
[----:B------:R-:W-:-:S04]  /*b250*/  ISETP.GT.AND P6, PT, R10, RZ, PT ;  /* 0x000000ff0a00720c */ /* 0x000fc80003fc4270 */
        /* <DEDUP_REMOVED lines=11> */
[----:B------:R-:W-:Y:S01]  /*b310*/  @P6 STG.E.U16 desc[UR12][R60.64], R28 ;  /* 0x0000001c3c006986 */ /* 0x000fe2000c10150c */
[----:B--2---:R-:W-:-:S05]  /*b320*/  IADD3 R16, P6, R2, R89, RZ ;  /* 0x0000005902107210 */ /* 0x004fca0007fde0ff */
[----:B------:R-:W-:Y:S01]  /*b330*/  IMAD.X R17, R3, 0x1, R13, P6 ;  /* 0x0000000103117824 */ /* 0x000fe200030e060d */
[----:B------:R-:W-:-:S04]  /*b340*/  ISETP.GT.AND P6, PT, R10, 0x9, PT ;  /* 0x000000090a00780c */ /* 0x000fc80003fc4270 */
[----:B------:R-:W-:-:S13]  /*b350*/  ISETP.GT.AND P6, PT, R0, 0xc0, P6 ;  /* 0x000000c00000780c */ /* 0x000fda00037c4270 */
[----:B------:R-:W-:Y:S01]  /*b360*/  @P6 STG.E.U16 desc[UR12][R58.64], R29 ;  /* 0x0000001d3a006986 */ /* 0x000fe2000c10150c */
        /* <DEDUP_REMOVED lines=34> */
[----:B------:R-:W-:Y:S01]  /*b590*/  @P6 STG.E.U16 desc[UR12][R20.64], R36 ;  /* 0x0000002414006986 */ /* 0x000fe2000c10150c */
[----:B---3--:R-:W-:-:S05]  /*b5a0*/  IADD3 R16, P6, R2, R97, RZ ;  /* 0x0000006102107210 */ /* 0x008fca0007fde0ff */
        /* <DEDUP_REMOVED lines=23> */
[----:B------:R-:W-:Y:S01]  /*b720*/  @P6 STG.E.U16 desc[UR12][R16.64], R41 ;  /* 0x0000002910006986 */ /* 0x000fe2000c10150c */
[----:B------:R-:W-:-:S04]  /*b730*/  ISETP.GT.AND P6, PT, R10, 0x20, PT ;  /* 0x000000200a00780c */ /* 0x000fc80003fc4270 */
[----:B------:R-:W-:-:S13]  /*b740*/  ISETP.GT.AND P6, PT, R0, 0xc8, P6 ;  /* 0x000000c80000780c */ /* 0x000fda00037c4270 */
[----:B------:R-:W-:Y:S01]  /*b750*/  @P6 STG.E.U16 desc[UR12][R18.64], R42 ;  /* 0x0000002a12006986 */ /* 0x000fe2000c10150c */
[----:B------:R-:W-:-:S04]  /*b760*/  ISETP.GT.AND P6, PT, R10, 0x21, PT ;  /* 0x000000210a00780c */ /* 0x000fc80003fc4270 */
[----:B------:R-:W-:-:S13]  /*b770*/  ISETP.GT.AND P6, PT, R0, 0xc8, P6 ;  /* 0x000000c80000780c */ /* 0x000fda00037c4270 */
[----:B------:R0:W-:Y:S01]  /*b780*/  @P6 STG.E.U16 desc[UR12][R6.64], R43 ;  /* 0x0000002b06006986 */ /* 0x0001e2000c10150c */
[----:B-1----:R-:W-:-:S05]  /*b790*/  IADD3 R8, P6, R2, R99, RZ ;  /* 0x0000006302087210 */ /* 0x002fca0007fde0ff */
[----:B------:R-:W-:Y:S01]  /*b7a0*/  IMAD.X R9, R3, 0x1, R13, P6 ;  /* 0x0000000103097824 */ /* 0x000fe200030e060d */
[C---:B------:R-:W-:Y:S02]  /*b7b0*/  ISETP.GT.AND P6, PT, R0.reuse, 0xc0, P5 ;  /* 0x000000c00000780c */ /* 0x040fe40002fc4270 */
[----:B------:R-:W-:-:S11]  /*b7c0*/  ISETP.GT.AND P5, PT, R0, 0xc8, P5 ;  /* 0x000000c80000780c */ /* 0x000fd60002fa4270 */
[----:B------:R1:W-:Y:S01]  /*b7d0*/  @P6 STG.E.U16 desc[UR12][R8.64], R44 ;  /* 0x0000002c08006986 */ /* 0x0003e2000c10150c */
[----:B--2---:R-:W-:-:S05]  /*b7e0*/  IADD3 R14, P6, R2, R101, RZ ;  /* 0x00000065020e7210 */ /* 0x004fca0007fde0ff */
[----:B------:R-:W-:Y:S01]  /*b7f0*/  IMAD.X R15, R3, 0x1, R13, P6 ;  /* 0x00000001030f7824 */ /* 0x000fe200030e060d */
[C---:B------:R-:W-:Y:S02]  /*b800*/  ISETP.GT.AND P6, PT, R0.reuse, 0xc0, P4 ;  /* 0x000000c00000780c */ /* 0x040fe400027c4270 */
[----:B------:R-:W-:-:S11]  /*b810*/  ISETP.GT.AND P4, PT, R0, 0xc8, P4 ;  /* 0x000000c80000780c */ /* 0x000fd60002784270 */
[----:B------:R2:W-:Y:S01]  /*b820*/  @P6 STG.E.U16 desc[UR12][R14.64], R45 ;  /* 0x0000002d0e006986 */ /* 0x0005e2000c10150c */
[----:B0-----:R-:W-:-:S05]  /*b830*/  IADD3 R6, P6, R4, R99, RZ ;  /* 0x0000006304067210 */ /* 0x001fca0007fde0ff */
[----:B------:R-:W-:Y:S01]  /*b840*/  IMAD.X R7, R5, 0x1, R13, P6 ;  /* 0x0000000105077824 */ /* 0x000fe200030e060d */
[----:B-1----:R-:W-:-:S04]  /*b850*/  IADD3 R8, P6, R4, R101, RZ ;  /* 0x0000006504087210 */ /* 0x002fc80007fde0ff */
[----:B------:R0:W-:Y:S01]  /*b860*/  @P5 STG.E.U16 desc[UR12][R6.64], R46 ;  /* 0x0000002e06005986 */ /* 0x0001e2000c10150c */
[----:B------:R-:W-:Y:S01]  /*b870*/  ISETP.GT.AND P5, PT, R0, 0xc0, P3 ;  /* 0x000000c00000780c */ /* 0x000fe20001fa4270 */
[--C-:B------:R-:W-:Y:S01]  /*b880*/  IMAD.X R9, R5, 0x1, R13.reuse, P6 ;  /* 0x0000000105097824 */ /* 0x100fe200030e060d */
[----:B--2---:R-:W-:Y:S02]  /*b890*/  IADD3 R14, P6, R2, R103, RZ ;  /* 0x00000067020e7210 */ /* 0x004fe40007fde0ff */
[C---:B------:R-:W-:Y:S02]  /*b8a0*/  ISETP.GT.AND P3, PT, R0.reuse, 0xc8, P3 ;  /* 0x000000c80000780c */ /* 0x040fe40001f64270 */
[----:B------:R1:W-:Y:S01]  /*b8b0*/  @P4 STG.E.U16 desc[UR12][R8.64], R47 ;  /* 0x0000002f08004986 */ /* 0x0003e2000c10150c */
[C---:B------:R-:W-:Y:S01]  /*b8c0*/  ISETP.GT.AND P4, PT, R0.reuse, 0xc0, P1 ;  /* 0x000000c00000780c */ /* 0x040fe20000f84270 */
[----:B------:R-:W-:Y:S01]  /*b8d0*/  IMAD.X R15, R3, 0x1, R13, P6 ;  /* 0x00000001030f7824 */ /* 0x000fe200030e060d */
[----:B------:R-:W-:-:S02]  /*b8e0*/  ISETP.GT.AND P1, PT, R0, 0xc8, P1 ;  /* 0x000000c80000780c */ /* 0x000fc40000f24270 */
[-C--:B0-----:R-:W-:Y:S02]  /*b8f0*/  IADD3 R6, P6, R2, R105.reuse, RZ ;  /* 0x0000006902067210 */ /* 0x081fe40007fde0ff */
[----:B------:R0:W-:Y:S03]  /*b900*/  @P5 STG.E.U16 desc[UR12][R14.64], R48 ;  /* 0x000000300e005986 */ /* 0x0001e6000c10150c */
[--C-:B------:R-:W-:Y:S01]  /*b910*/  IMAD.X R7, R3, 0x1, R13.reuse, P6 ;  /* 0x0000000103077824 */ /* 0x100fe200030e060d */
[C---:B------:R-:W-:Y:S02]  /*b920*/  IADD3 R10, P6, R4.reuse, R105, RZ ;  /* 0x00000069040a7210 */ /* 0x040fe40007fde0ff */
[----:B-1----:R-:W-:Y:S02]  /*b930*/  IADD3 R8, P5, R4, R103, RZ ;  /* 0x0000006704087210 */ /* 0x002fe40007fbe0ff */
[----:B------:R1:W-:Y:S01]  /*b940*/  @P4 STG.E.U16 desc[UR12][R6.64], R49 ;  /* 0x0000003106004986 */ /* 0x0003e2000c10150c */
[C-C-:B------:R-:W-:Y:S01]  /*b950*/  IMAD.X R11, R5.reuse, 0x1, R13.reuse, P6 ;  /* 0x00000001050b7824 */ /* 0x140fe200030e060d */
[C---:B------:R-:W-:Y:S01]  /*b960*/  ISETP.GT.AND P4, PT, R0.reuse, 0xc0, P2 ;  /* 0x000000c00000780c */ /* 0x040fe20001784270 */
[----:B------:R-:W-:Y:S01]  /*b970*/  IMAD.X R9, R5, 0x1, R13, P5 ;  /* 0x0000000105097824 */ /* 0x000fe200028e060d */
[----:B------:R-:W-:-:S02]  /*b980*/  ISETP.GT.AND P5, PT, R0, 0xc0, P0 ;  /* 0x000000c00000780c */ /* 0x000fc400007a4270 */
[C---:B------:R-:W-:Y:S02]  /*b990*/  ISETP.GT.AND P2, PT, R0.reuse, 0xc8, P2 ;  /* 0x000000c80000780c */ /* 0x040fe40001744270 */
[----:B------:R2:W-:Y:S01]  /*b9a0*/  @P3 STG.E.U16 desc[UR12][R8.64], R50 ;  /* 0x0000003208003986 */ /* 0x0005e2000c10150c */
[----:B------:R-:W-:Y:S02]  /*b9b0*/  ISETP.GT.AND P0, PT, R0, 0xc8, P0 ;  /* 0x000000c80000780c */ /* 0x000fe40000704270 */
[-C--:B0-----:R-:W-:Y:S01]  /*b9c0*/  IADD3 R14, P3, R4, R107.reuse, RZ ;  /* 0x0000006b040e7210 */ /* 0x081fe20007f7e0ff */
[----:B------:R2:W-:Y:S01]  /*b9d0*/  @P1 STG.E.U16 desc[UR12][R10.64], R51 ;  /* 0x000000330a001986 */ /* 0x0005e2000c10150c */
[C---:B-1----:R-:W-:Y:S02]  /*b9e0*/  IADD3 R6, P6, R2.reuse, R107, RZ ;  /* 0x0000006b02067210 */ /* 0x042fe40007fde0ff */
[----:B------:R-:W-:Y:S01]  /*b9f0*/  IADD3 R2, P1, R2, R109, RZ ;  /* 0x0000006d02027210 */ /* 0x000fe20007f3e0ff */
[----:B------:R-:W-:-:S02]  /*ba00*/  IMAD.X R15, R5, 0x1, R13, P3 ;  /* 0x00000001050f7824 */ /* 0x000fc400018e060d */
[C-C-:B------:R-:W-:Y:S01]  /*ba10*/  IMAD.X R7, R3.reuse, 0x1, R13.reuse, P6 ;  /* 0x0000000103077824 */ /* 0x140fe200030e060d */
[----:B------:R-:W-:Y:S01]  /*ba20*/  IADD3 R12, P6, R4, R109, RZ ;  /* 0x0000006d040c7210 */ /* 0x000fe20007fde0ff */
[----:B------:R-:W-:-:S03]  /*ba30*/  IMAD.X R3, R3, 0x1, R13, P1 ;  /* 0x0000000103037824 */ /* 0x000fc600008e060d */
[----:B------:R2:W-:Y:S04]  /*ba40*/  @P4 STG.E.U16 desc[UR12][R6.64], R52 ;  /* 0x0000003406004986 */ /* 0x0005e8000c10150c */
[----:B------:R2:W-:Y:S04]  /*ba50*/  @P5 STG.E.U16 desc[UR12][R2.64], R53 ;  /* 0x0000003502005986 */ /* 0x0005e8000c10150c */
[----:B------:R2:W-:Y:S01]  /*ba60*/  @P2 STG.E.U16 desc[UR12][R14.64], R54 ;  /* 0x000000360e002986 */ /* 0x0005e2000c10150c */
[----:B------:R-:W-:Y:S05]  /*ba70*/  @!P0 EXIT ;  /* 0x000000000000894d */ /* 0x000fea0003800000 */
[----:B------:R-:W-:Y:S01]  /*ba80*/  F2FP.F16.F32.PACK_AB R55, RZ, R55 ;  /* 0x00000037ff37723e */ /* 0x000fe200000000ff */
[----:B------:R-:W-:-:S05]  /*ba90*/  IMAD.X R13, R5, 0x1, R13, P6 ;  /* 0x00000001050d7824 */ /* 0x000fca00030e060d */
[----:B------:R-:W-:Y:S01]  /*baa0*/  STG.E.U16 desc[UR12][R12.64], R55 ;  /* 0x000000370c007986 */ /* 0x000fe2000c10150c */
[----:B------:R-:W-:Y:S05]  /*bab0*/  EXIT ;  /* 0x000000000000794d */ /* 0x000fea0003800000 */
.L_x_10:
[----:B------:R-:W-:-:S13]  /*bac0*/  ISETP.NE.AND P0, PT, R6, RZ, PT ;  /* 0x000000ff0600720c */ /* 0x000fda0003f05270 */
[----:B------:R-:W-:Y:S05]  /*bad0*/  @P0 EXIT ;  /* 0x000000000000094d */ /* 0x000fea0003800000 */
[----:B------:R-:W-:-:S13]  /*bae0*/  ELECT P0, URZ, PT ;  /* 0x00000000003f782f */ /* 0x000fda0003800000 */
[----:B------:R-:W-:Y:S05]  /*baf0*/  @!P0 BRA `(.L_x_243) ;  /* 0x0000000400fc8947 */ /* 0x000fea0003800000 */
[----:B------:R-:W-:-:S13]  /*bb00*/  ISETP.GE.AND P0, PT, R3, 0x1, PT ;  /* 0x000000010300780c */ /* 0x000fda0003f06270 */
[----:B------:R-:W-:Y:S05]  /*bb10*/  @!P0 BRA `(.L_x_243) ;  /* 0x0000000400f48947 */ /* 0x000fea0003800000 */
[----:B0-2---:R-:W0:Y:S01]  /*bb20*/  S2R R4, SR_CTAID.X ;  /* 0x0000000000047919 */ /* 0x005e220000002500 */
[----:B------:R-:W-:Y:S01]  /*bb30*/  LOP3.LUT P0, RZ, R9, 0x1f, RZ, 0xc0, !PT ;  /* 0x0000001f09ff7812 */ /* 0x000fe2000780c0ff */
[----:B------:R-:W-:Y:S01]  /*bb40*/  ULDC UR4, c[0x0][0x384] ;  /* 0x0000e10000047ab9 */ /* 0x000fe20000000800 */
[C---:B------:R-:W-:Y:S01]  /*bb50*/  ISETP.NE.AND P1, PT, R0.reuse, RZ, PT ;  /* 0x000000ff0000720c */ /* 0x040fe20003f25270 */
[----:B------:R-:W1:Y:S01]  /*bb60*/  S2R R10, SR_CTAID.Y ;  /* 0x00000000000a7919 */ /* 0x000e620000002600 */
[----:B------:R-:W-:Y:S01]  /*bb70*/  ISETP.NE.OR P0, PT, R0, RZ, !P0 ;  /* 0x000000ff0000720c */ /* 0x000fe20004705670 */
[----:B------:R-:W-:Y:S01]  /*bb80*/  ULDC UR5, c[0x0][0x388] ;  /* 0x0000e20000057ab9 */ /* 0x000fe20000000800 */
[----:B------:R-:W-:Y:S01]  /*bb90*/  VIADD R21, R3, 0x1 ;  /* 0x0000000103157836 */ /* 0x000fe20000000000 */
[----:B------:R-:W-:Y:S01]  /*bba0*/  LOP3.LUT R20, R2, 0x2, RZ, 0xfc, !PT ;  /* 0x0000000202147812 */ /* 0x000fe200078efcff */
[----:B------:R-:W-:Y:S01]  /*bbb0*/  IMAD.MOV.U32 R5, RZ, RZ, 0x1 ;  /* 0x00000001ff057424 */ /* 0x000fe200078e00ff */
[----:B------:R-:W-:-:S02]  /*bbc0*/  CS2R R6, SRZ ;  /* 0x0000000000067805 */ /* 0x000fc4000001ff00 */
[----:B------:R-:W-:Y:S01]  /*bbd0*/  CS2R R8, SRZ ;  /* 0x0000000000087805 */ /* 0x000fe2000001ff00 */
[----:B0-----:R-:W-:Y:S02]  /*bbe0*/  IMAD.SHL.U32 R16, R4, 0x100, RZ ;  /* 0x0000010004107824 */ /* 0x001fe400078e00ff */
[----:B------:R-:W-:Y:S02]  /*bbf0*/  IMAD.MOV.U32 R4, RZ, RZ, RZ ;  /* 0x000000ffff047224 */ /* 0x000fe400078e00ff */
[----:B------:R-:W-:-:S04]  /*bc00*/  IMAD.HI.U32 R0, R16, UR4, RZ ;  /* 0x0000000410007c27 */ /* 0x000fc8000f8e00ff */
[----:B-1----:R-:W-:Y:S01]  /*bc10*/  IMAD.SHL.U32 R18, R10, 0x40, RZ ;  /* 0x000000400a127824 */ /* 0x002fe200078e00ff */
[----:B------:R-:W-:-:S07]  /*bc20*/  SHF.R.U32.HI R0, RZ, UR5, R0 ;  /* 0x00000005ff007c19 */ /* 0x000fce0008011600 */
.L_x_247:
[----:B-----5:R-:W0:Y:S01]  /*bc30*/  S2R R11, SR_CgaCtaId ;  /* 0x00000000000b7919 */ /* 0x020e220000008800 */
[----:B------:R-:W-:-:S04]  /*bc40*/  MOV R10, 0x400 ;  /* 0x00000400000a7802 */ /* 0x000fc80000000f00 */
[----:B0-----:R-:W-:Y:S02]  /*bc50*/  LEA R19, R11, R10, 0x18 ;  /* 0x0000000a0b137211 */ /* 0x001fe400078ec0ff */
[----:B------:R-:W-:-:S03]  /*bc60*/  SHF.L.U32 R10, R5, 0x1f, RZ ;  /* 0x0000001f050a7819 */ /* 0x000fc600000006ff */
[----:B------:R-:W-:-:S07]  /*bc70*/  IMAD R17, R4, 0x8, R19 ;  /* 0x0000000804117824 */ /* 0x000fce00078e0213 */
.L_x_244:
[----:B0-----:R0:W1:Y:S02]  /*bc80*/  SYNCS.PHASECHK.TRANS64.TRYWAIT P2, [R17+URZ+0x37058], R10 ;  /* 0x0370580a110075a7 */ /* 0x001064000804017f */
[----:B-1----:R-:W-:Y:S05]  /*bc90*/  @!P2 NANOSLEEP.SYNCS 0x989680 ;  /* 0x009896800000a95d */ /* 0x002fea0003900000 */
[----:B------:R-:W1:Y:S02]  /*bca0*/  @!P2 SYNCS.PHASECHK.TRANS64 P2, [R17+URZ+0x37058], R10 ;  /* 0x0370580a1100a5a7 */ /* 0x000e64000804007f */
[----:B-1----:R-:W-:Y:S05]  /*bcb0*/  @!P2 BRA `(.L_x_244) ;  /* 0xfffffffc00f0a947 */ /* 0x002fea000383ffff */
[----:B0-----:R-:W0:Y:S02]  /*bcc0*/  @!P1 LDC R10, c[0x0][0x580] ;  /* 0x00016000ff0a9b82 */ /* 0x001e240000000800 */
[----:B0-----:R0:W-:Y:S02]  /*bcd0*/  @!P1 SYNCS.ARRIVE.TRANS64 RZ, [R17+URZ+0x37000], R10 ;  /* 0x0370000a11ff99a7 */ /* 0x0011e4000800003f */
[----:B0-----:R-:W-:-:S04]  /*bce0*/  PRMT R10, R20, 0x9910, RZ ;  /* 0x00009910140a7816 */ /* 0x001fc800000000ff */
[----:B------:R-:W-:-:S13]  /*bcf0*/  ISETP.NE.AND P2, PT, R10, 0x2, PT ;  /* 0x000000020a00780c */ /* 0x000fda0003f45270 */
[----:B------:R-:W-:Y:S05]  /*bd00*/  @P2 BRA `(.L_x_245) ;  /* 0x0000000000042947 */ /* 0x000fea0003800000 */
[----:B------:R-:W-:Y:S01]  /*bd10*/  BPT.TRAP 0x1 ;  /* 0x000000040000795c */ /* 0x000fe20000300000 */
.L_x_245:
[----:B------:R-:W-:Y:S05]  /*bd20*/  @P0 BRA `(.L_x_246) ;  /* 0x0000000000040947 */ /* 0x000fea0003800000 */
[----:B------:R-:W-:Y:S01]  /*bd30*/  BPT.TRAP 0x1 ;  /* 0x000000040000795c */ /* 0x000fe20000300000 */
.L_x_246:
[----:B------:R-:W0:Y:S01]  /*bd40*/  LDC R13, c[0x0][0x380] ;  /* 0x0000e000ff0d7b82 */ /* 0x000e220000000800 */
[----:B------:R-:W-:Y:S01]  /*bd50*/  R2UR UR4, R0 ;  /* 0x00000000000472ca */ /* 0x000fe200000e0000 */
[----:B------:R-:W-:Y:S01]  /*bd60*/  ULDC UR14, c[0x0][0x38c] ;  /* 0x0000e300000e7ab9 */ /* 0x000fe20000000800 */
[----:B------:R-:W-:Y:S01]  /*bd70*/  R2UR UR13, R16 ;  /* 0x00000000100d72ca */ /* 0x000fe200000e0000 */
[----:B------:R-:W-:Y:S01]  /*bd80*/  UISETP.NE.AND UP0, UPT, UR14, 0x1, UPT ;  /* 0x000000010e00788c */ /* 0x000fe2000bf05270 */
[C---:B------:R-:W-:Y:S01]  /*bd90*/  R2UR UR18, R8.reuse ;  /* 0x00000000081272ca */ /* 0x040fe200000e0000 */
[----:B------:R-:W-:Y:S01]  /*bda0*/  VIADD R8, R8, 0x1 ;  /* 0x0000000108087836 */ /* 0x000fe20000000000 */
[----:B------:R-:W-:Y:S01]  /*bdb0*/  ULDC UR24, c[0x0][0x398] ;  /* 0x0000e60000187ab9 */ /* 0x000fe20000000800 */
[----:B------:R-:W1:Y:S01]  /*bdc0*/  LDC.64 R10, c[0x0][0x3f8] ;  /* 0x0000fe00ff0a7b82 */ /* 0x000e620000000a00 */
[----:B------:R-:W-:Y:S01]  /*bdd0*/  R2UR UR16, R4 ;  /* 0x00000000041072ca */ /* 0x000fe200000e0000 */
[----:B------:R-:W-:Y:S01]  /*bde0*/  ULDC UR12, c[0x0][0x3ec] ;  /* 0x0000fb00000c7ab9 */ /* 0x000fe20000000800 */
[----:B------:R-:W-:Y:S01]  /*bdf0*/  R2UR UR17, R17 ;  /* 0x00000000111172ca */ /* 0x000fe200000e0000 */
[----:B------:R-:W-:Y:S01]  /*be00*/  VIADD R21, R21, 0xffffffff ;  /* 0xffffffff15157836 */ /* 0x000fe20000000000 */
[----:B------:R-:W-:Y:S01]  /*be10*/  ULDC.64 UR28, c[0x0][0x198] ;  /* 0x00006600001c7ab9 */ /* 0x000fe20000000a00 */
[----:B------:R-:W-:Y:S01]  /*be20*/  ULDC.64 UR20, c[0x0][0x3f0] ;  /* 0x0000fc0000147ab9 */ /* 0x000fe20000000a00 */
[----:B------:R-:W-:Y:S01]  /*be30*/  @UP0 ULDC.64 UR8, c[0x0][0x390] ;  /* 0x0000e40000080ab9 */ /* 0x000fe20000000a00 */
[----:B---34-:R-:W1:Y:S01]  /*be40*/  LDC.64 R14, c[0x0][0x3d0] ;  /* 0x0000f400ff0e7b82 */ /* 0x018e620000000a00 */
[----:B------:R-:W-:Y:S01]  /*be50*/  ISETP.GT.AND P6, PT, R21, 0x1, PT ;  /* 0x000000011500780c */ /* 0x000fe20003fc4270 */
[----:B------:R-:W-:Y:S01]  /*be60*/  USHF.L.U32 UR18, UR18, 0x5, URZ ;  /* 0x0000000512127899 */ /* 0x000fe2000800063f */
[----:B------:R-:W-:Y:S01]  /*be70*/  UMOV UR26, 0x0 ;  /* 0x00000000001a7882 */ /* 0x000fe20000000000 */
[----:B------:R-:W-:-:S04]  /*be80*/  UMOV UR27, 0x10000000 ;  /* 0x10000000001b7882 */ /* 0x000fc80000000000 */
[----:B------:R-:W2:Y:S01]  /*be90*/  LDC R12, c[0x0][0x400] ;  /* 0x00010000ff0c7b82 */ /* 0x000ea20000000800 */
[----:B0-----:R-:W-:Y:S01]  /*bea0*/  ISETP.NE.AND P2, PT, R13, 0x1, PT ;  /* 0x000000010d00780c */ /* 0x001fe20003f45270 */
[----:B------:R-:W-:-:S12]  /*beb0*/  UIADD3 UR17, UR17, 0x37000, URZ ;  /* 0x0003700011117890 */ /* 0x000fd8000fffe03f */
[----:B------:R-:W-:Y:S01]  /*bec0*/  @P2 IMAD.U32 R22, RZ, RZ, UR4 ;  /* 0x00000004ff162e24 */ /* 0x000fe2000f8e00ff */
[----:B------:R-:W-:Y:S01]  /*bed0*/  ULDC.64 UR4, c[0x0][0x3c8] ;  /* 0x0000f20000047ab9 */ /* 0x000fe20000000a00 */
[----:B-1----:R-:W-:Y:S02]  /*bee0*/  IMAD R11, R7, R14, R11 ;  /* 0x0000000e070b7224 */ /* 0x002fe400078e020b */
[----:B------:R-:W-:Y:S01]  /*bef0*/  IMAD R10, R9, UR5, R10 ;  /* 0x00000005090a7c24 */ /* 0x000fe2000f8e020a */
[----:B------:R-:W-:Y:S02]  /*bf00*/  @P2 R2UR UR13, R22 ;  /* 0x00000000160d22ca */ /* 0x000fe400000e0000 */
[----:B------:R-:W-:Y:S01]  /*bf10*/  ISETP.NE.AND P2, PT, R8, UR15, PT ;  /* 0x0000000f08007c0c */ /* 0x000fe2000bf45270 */
[----:B------:R-:W-:Y:S02]  /*bf20*/  IMAD.U32 R11, R11, 0x20, R10 ;  /* 0x000000200b0b7824 */ /* 0x000fe400078e000a */
[----:B--2---:R-:W-:Y:S01]  /*bf30*/  IMAD R12, R6, R15, R12 ;  /* 0x0000000f060c7224 */ /* 0x004fe200078e020c */
[----:B------:R-:W-:Y:S01]  /*bf40*/  SEL R8, R8, RZ, P2 ;  /* 0x000000ff08087207 */ /* 0x000fe20001000000 */
[----:B------:R-:W0:Y:S02]  /*bf50*/  LDC.64 R14, c[0x0][0x3e0] ;  /* 0x0000f800ff0e7b82 */ /* 0x000e240000000a00 */
[----:B------:R-:W-:-:S04]  /*bf60*/  IMAD.U32 R11, R12, 0x400, R11 ;  /* 0x000004000c0b7824 */ /* 0x000fc800078e000b */
[----:B------:R-:W-:Y:S01]  /*bf70*/  UIMAD.WIDE.U32 UR6, UR13, UR8, URZ ;  /* 0x000000080d0672a5 */ /* 0x000fe2000f8e003f */
[----:B------:R-:W-:Y:S01]  /*bf80*/  R2UR UR25, R11 ;  /* 0x000000000b1972ca */ /* 0x000fe200000e0000 */
[----:B------:R-:W-:Y:S01]  /*bf90*/  UIADD3 UR6, -UR13, URZ, URZ ;  /* 0x0000003f0d067290 */ /* 0x000fe2000fffe13f */
[----:B------:R-:W-:Y:S01]  /*bfa0*/  VIADD R11, R6, 0x1 ;  /* 0x00000001060b7836 */ /* 0x000fe20000000000 */
[----:B------:R-:W-:Y:S01]  /*bfb0*/  UMOV UR5, UR13 ;  /* 0x0000000d00057c82 */ /* 0x000fe20008000000 */
[----:B------:R-:W-:Y:S02]  /*bfc0*/  @UP0 USHF.R.U32.HI UR5, URZ, UR9, UR7 ;  /* 0x000000093f050299 */ /* 0x000fe40008011607 */
[----:B------:R-:W-:Y:S01]  /*bfd0*/  UISETP.NE.AND UP0, UPT, UR24, 0x1, UPT ;  /* 0x000000011800788c */ /* 0x000fe2000bf05270 */
[----:B------:R-:W-:Y:S01]  /*bfe0*/  IMAD R10, R13, UR6, R16 ;  /* 0x000000060d0a7c24 */ /* 0x000fe2000f8e0210 */
[----:B------:R-:W-:Y:S01]  /*bff0*/  R2UR UR7, R19 ;  /* 0x00000000130772ca */ /* 0x000fe200000e0000 */
[----:B------:R-:W-:Y:S01]  /*c000*/  VIADD R13, R9, 0x1 ;  /* 0x00000001090d7836 */ /* 0x000fe20000000000 */
[----:B------:R-:W-:Y:S01]  /*c010*/  ULDC.64 UR8, c[0x0][0x3c0] ;  /* 0x0000f00000087ab9 */ /* 0x000fe20000000a00 */
[----:B------:R-:W-:Y:S01]  /*c020*/  @P2 IMAD.MOV R13, RZ, RZ, R9 ;  /* 0x000000ffff0d2224 */ /* 0x000fe200078e0209 */
[----:B------:R-:W-:Y:S01]  /*c030*/  R2UR UR19, R10 ;  /* 0x000000000a1372ca */ /* 0x000fe200000e0000 */
[C---:B------:R-:W-:Y:S01]  /*c040*/  IMAD R19, R4.reuse, 0x1000, R19 ;  /* 0x0000100004137824 */ /* 0x040fe200078e0213 */
[----:B------:R-:W-:Y:S01]  /*c050*/  UMOV UR22, UR5 ;  /* 0x0000000500167c82 */ /* 0x000fe20008000000 */
[----:B------:R-:W-:Y:S01]  /*c060*/  VIADD R10, R7, 0x1 ;  /* 0x00000001070a7836 */ /* 0x000fe20000000000 */
[----:B------:R-:W-:Y:S01]  /*c070*/  UIADD3 UR6, UP1, UR28, 0xf0, URZ ;  /* 0x000000f01c067890 */ /* 0x000fe2000ff3e03f */
[----:B0-----:R-:W-:Y:S01]  /*c080*/  ISETP.NE.AND P3, PT, R13, R14, PT ;  /* 0x0000000e0d00720c */ /* 0x001fe20003f65270 */
[----:B------:R-:W-:Y:S01]  /*c090*/  @UP0 ULDC UR10, c[0x0][0x39c] ;  /* 0x0000e700000a0ab9 */ /* 0x000fe20000000800 */
[----:B------:R-:W-:Y:S01]  /*c0a0*/  @UP0 ULDC UR30, c[0x0][0x3a0] ;  /* 0x0000e800001e0ab9 */ /* 0x000fe20000000800 */
[----:B------:R-:W-:Y:S01]  /*c0b0*/  UIMAD.WIDE.U32 UR10, UR5, UR10, URZ ;  /* 0x0000000a050a72a5 */ /* 0x000fe2000f8e003f */
[----:B------:R-:W-:Y:S01]  /*c0c0*/  R2UR UR23, R19 ;  /* 0x00000000131772ca */ /* 0x000fe200000e0000 */
[----:B------:R-:W-:Y:S01]  /*c0d0*/  ULEA UR16, UR16, UR7, 0xe ;  /* 0x0000000710107291 */ /* 0x000fe2000f8e703f */
[----:B------:R-:W-:Y:S01]  /*c0e0*/  VIADD R4, R4, 0x1 ;  /* 0x0000000104047836 */ /* 0x000fe20000000000 */
[----:B------:R-:W-:-:S02]  /*c0f0*/  @UP0 USHF.R.U32.HI UR22, URZ, UR30, UR11 ;  /* 0x0000001e3f160299 */ /* 0x000fc4000801160b */
[----:B------:R-:W-:Y:S01]  /*c100*/  UIMAD UR19, UR19, UR8, UR12 ;  /* 0x00000008131372a4 */ /* 0x000fe2000f8e020c */
[----:B------:R-:W-:Y:S01]  /*c110*/  R2UR UR12, R9 ;  /* 0x00000000090c72ca */ /* 0x000fe200000e0000 */
[----:B------:R-:W-:Y:S01]  /*c120*/  UIADD3 UR7, -UR5, URZ, URZ ;  /* 0x0000003f05077290 */ /* 0x000fe2000fffe13f */
[----:B------:R-:W-:Y:S01]  /*c130*/  R2UR UR11, R18 ;  /* 0x00000000120b72ca */ /* 0x000fe200000e0000 */
[----:B------:R-:W-:Y:S01]  /*c140*/  UIADD3 UR8, -UR22, URZ, URZ ;  /* 0x0000003f16087290 */ /* 0x000fe2000fffe13f */
[----:B------:R-:W-:Y:S01]  /*c150*/  @P3 IMAD.MOV R10, RZ, RZ, R7 ;  /* 0x000000ffff0a3224 */ /* 0x000fe200078e0207 */
[----:B------:R-:W-:Y:S01]  /*c160*/  UIMAD UR7, UR14, UR7, UR13 ;  /* 0x000000070e0772a4 */ /* 0x000fe2000f8e020d */
[----:B------:R-:W-:Y:S01]  /*c170*/  R2UR UR13, R7 ;  /* 0x00000000070d72ca */ /* 0x000fe200000e0000 */
[----:B------:R-:W-:Y:S01]  /*c180*/  UIMAD UR5, UR24, UR8, UR5 ;  /* 0x00000008180572a4 */ /* 0x000fe2000f8e0205 */
[----:B------:R-:W-:Y:S01]  /*c190*/  R2UR UR14, R6 ;  /* 0x00000000060e72ca */ /* 0x000fe200000e0000 */
[----:B------:R-:W-:Y:S01]  /*c1a0*/  UIADD3 UR28, UP2, UR28, 0x270, URZ ;  /* 0x000002701c1c7890 */ /* 0x000fe2000ff5e03f */
[----:B------:R-:W-:Y:S01]  /*c1b0*/  ISETP.NE.AND P4, PT, R10, R15, PT ;  /* 0x0000000f0a00720c */ /* 0x000fe20003f85270 */
[----:B------:R-:W-:Y:S01]  /*c1c0*/  UIMAD UR20, UR7, UR9, UR20 ;  /* 0x00000009071472a4 */ /* 0x000fe2000f8e0214 */
[C---:B------:R-:W-:Y:S01]  /*c1d0*/  ISETP.NE.AND P5, PT, R4.reuse, 0xb, PT ;  /* 0x0000000b0400780c */ /* 0x040fe20003fa5270 */
[----:B------:R-:W-:Y:S01]  /*c1e0*/  UIMAD UR21, UR5, UR4, UR21 ;  /* 0x00000004051572a4 */ /* 0x000fe2000f8e0215 */
[----:B------:R-:W-:Y:S01]  /*c1f0*/  SEL R9, R13, RZ, P3 ;  /* 0x000000ff0d097207 */ /* 0x000fe20001800000 */
[----:B------:R-:W-:Y:S01]  /*c200*/  UIADD3.X UR7, URZ, UR29, URZ, UP1, !UPT ;  /* 0x0000001d3f077290 */ /* 0x000fe20008ffe43f */
[----:B------:R-:W-:Y:S01]  /*c210*/  SEL R12, RZ, 0x1, P5 ;  /* 0x00000001ff0c7807 */ /* 0x000fe20002800000 */
[----:B------:R-:W-:Y:S01]  /*c220*/  UPRMT UR4, UR25, 0x5410, URZ ;  /* 0x0000541019047896 */ /* 0x000fe2000800003f */
[----:B------:R-:W-:Y:S01]  /*c230*/  SEL R4, R4, RZ, P5 ;  /* 0x000000ff04047207 */ /* 0x000fe20002800000 */
[----:B------:R-:W-:Y:S01]  /*c240*/  UIADD3 UR8, UR23, 0x2c000, URZ ;  /* 0x0002c00017087890 */ /* 0x000fe2000fffe03f */
[----:B------:R-:W-:Y:S01]  /*c250*/  LOP3.LUT R5, R5, R12, RZ, 0x3c, !PT ;  /* 0x0000000c05057212 */ /* 0x000fe200078e3cff */
[----:B------:R-:W-:Y:S01]  /*c260*/  UIADD3.X UR29, URZ, UR29, URZ, UP2, !UPT ;  /* 0x0000001d3f1d7290 */ /* 0x000fe200097fe43f */
[----:B------:R-:W-:Y:S01]  /*c270*/  SEL R7, R10, RZ, P4 ;  /* 0x000000ff0a077207 */ /* 0x000fe20002000000 */
[----:B------:R-:W-:Y:S01]  /*c280*/  UMOV UR9, UR17 ;  /* 0x0000001100097c82 */ /* 0x000fe20008000000 */
[----:B------:R-:W-:Y:S01]  /*c290*/  UMOV UR10, UR18 ;  /* 0x00000012000a7c82 */ /* 0x000fe20008000000 */
[----:B------:R-:W-:Y:S01]  /*c2a0*/  @P4 IMAD.MOV R11, RZ, RZ, R6 ;  /* 0x000000ffff0b4224 */ /* 0x000fe200078e0206 */
[----:B------:R1:W-:Y:S03]  /*c2b0*/  UTMALDG.5D.IM2COL [UR16], [UR6], UR4 ;  /* 0x00000010060073b4 */ /* 0x0003e60008060004 */
[----:B------:R-:W-:Y:S01]  /*c2c0*/  IMAD.MOV.U32 R6, RZ, RZ, R11 ;  /* 0x000000ffff067224 */ /* 0x000fe200078e000b */
[----:B------:R1:W-:Y:S02]  /*c2d0*/  UTMALDG.5D [UR8], [UR28], desc[UR26] ;  /* 0x00001a081c0075b4 */ /* 0x0003e40008021000 */
[----:B-1----:R-:W-:Y:S05]  /*c2e0*/  @P6 BRA `(.L_x_247) ;  /* 0xfffffff800506947 */ /* 0x002fea000383ffff */
.L_x_243:
[----:B------:R-:W-:Y:S01]  /*c2f0*/  ISETP.GE.U32.AND P2, PT, R3, 0xb, PT ;  /* 0x0000000b0300780c */ /* 0x000fe20003f46070 */
[----:B------:R-:W-:Y:S05]  /*c300*/  WARPSYNC.ALL ;  /* 0x0000000000007948 */ /* 0x000fea0003800000 */
[----:B------:R-:W-:-:S07]  /*c310*/  ELECT P1, URZ, PT ;  /* 0x00000000003f782f */ /* 0x000fce0003820000 */
[----:B0-2---:R-:W-:-:S05]  /*c320*/  @P2 IMAD.WIDE.U32 R4, R3, -0x45d1745d, RZ ;  /* 0xba2e8ba303042825 */ /* 0x005fca00078e00ff */
[----:B------:R-:W-:-:S04]  /*c330*/  @P2 SHF.R.U32.HI R0, RZ, 0x3, R5 ;  /* 0x00000003ff002819 */ /* 0x000fc80000011605 */
[----:B------:R-:W-:-:S04]  /*c340*/  @P2 LOP3.LUT R0, R0, 0x1, RZ, 0xc0, !PT ;  /* 0x0000000100002812 */ /* 0x000fc800078ec0ff */
[----:B------:R-:W-:Y:S01]  /*c350*/  @P2 ISETP.NE.U32.AND P0, PT, R0, 0x1, PT ;  /* 0x000000010000280c */ /* 0x000fe20003f05070 */
[----:B------:R-:W-:-:S12]  /*c360*/  @!P1 EXIT ;  /* 0x000000000000994d */ /* 0x000fd80003800000 */
[----:B------:R-:W-:Y:S01]  /*c370*/  LOP3.LUT R2, R2, 0x2, RZ, 0xfc, !PT ;  /* 0x0000000202027812 */ /* 0x000fe200078efcff */
[----:B------:R-:W-:Y:S01]  /*c380*/  IMAD.MOV.U32 R0, RZ, RZ, 0x1 ;  /* 0x00000001ff007424 */ /* 0x000fe200078e00ff */
[----:B------:R-:W-:Y:S02]  /*c390*/  @P2 ISETP.NE.U32.AND.EX P0, PT, RZ, RZ, PT, P0 ;  /* 0x000000ffff00220c */ /* 0x000fe40003f05100 */
[----:B------:R-:W-:Y:S02]  /*c3a0*/  ISETP.NE.AND P1, PT, R2, 0x3, PT ;  /* 0x000000030200780c */ /* 0x000fe40003f25270 */
[----:B------:R-:W-:-:S11]  /*c3b0*/  @P2 SEL R0, RZ, 0x1, !P0 ;  /* 0x00000001ff002807 */ /* 0x000fd60004000000 */
[----:B------:R-:W-:Y:S05]  /*c3c0*/  @!P1 BRA `(.L_x_248) ;  /* 0x0000000000049947 */ /* 0x000fea0003800000 */
[----:B------:R-:W-:Y:S01]  /*c3d0*/  BPT.TRAP 0x1 ;  /* 0x000000040000795c */ /* 0x000fe20000300000 */
.L_x_248:
[----:B------:R-:W0:Y:S01]  /*c3e0*/  S2R R7, SR_CgaCtaId ;  /* 0x0000000000077919 */ /* 0x000e220000008800 */
[----:B------:R-:W-:Y:S01]  /*c3f0*/  IMAD.WIDE.U32 R4, R3, -0x45d1745d, RZ ;  /* 0xba2e8ba303047825 */ /* 0x000fe200078e00ff */
[----:B------:R-:W-:-:S04]  /*c400*/  MOV R2, 0x400 ;  /* 0x0000040000027802 */ /* 0x000fc80000000f00 */
[----:B------:R-:W-:Y:S02]  /*c410*/  SHF.R.U32.HI R4, RZ, 0x3, R5 ;  /* 0x00000003ff047819 */ /* 0x000fe40000011605 */
[----:B------:R-:W-:-:S03]  /*c420*/  SHF.L.U32 R5, R0, 0x1f, RZ ;  /* 0x0000001f00057819 */ /* 0x000fc600000006ff */
[----:B------:R-:W-:Y:S01]  /*c430*/  IMAD R3, R4, -0xb, R3 ;  /* 0xfffffff504037824 */ /* 0x000fe200078e0203 */
[----:B0-----:R-:W-:-:S05]  /*c440*/  LEA R2, R7, R2, 0x18 ;  /* 0x0000000207027211 */ /* 0x001fca00078ec0ff */
[----:B------:R-:W-:-:S04]  /*c450*/  VIADD R2, R2, 0x37058 ;  /* 0x0003705802027836 */ /* 0x000fc80000000000 */
[----:B------:R-:W-:-:S07]  /*c460*/  IMAD R4, R3, 0x8, R2 ;  /* 0x0000000803047824 */ /* 0x000fce00078e0202 */
.L_x_249:
[----:B0-----:R0:W1:Y:S02]  /*c470*/  SYNCS.PHASECHK.TRANS64.TRYWAIT P0, [R4+URZ], R5 ;  /* 0x00000005040075a7 */ /* 0x001064000800017f */
[----:B-1----:R-:W-:Y:S05]  /*c480*/  @!P0 NANOSLEEP.SYNCS 0x989680 ;  /* 0x009896800000895d */ /* 0x002fea0003900000 */
[----:B------:R-:W1:Y:S02]  /*c490*/  @!P0 SYNCS.PHASECHK.TRANS64 P0, [R4+URZ], R5 ;  /* 0x00000005040085a7 */ /* 0x000e64000800007f */
[----:B-1----:R-:W-:Y:S05]  /*c4a0*/  @!P0 BRA `(.L_x_249) ;  /* 0xfffffffc00f08947 */ /* 0x002fea000383ffff */
[----:B------:R-:W-:-:S05]  /*c4b0*/  VIADD R3, R3, 0x1 ;  /* 0x0000000103037836 */ /* 0x000fca0000000000 */
[----:B------:R-:W-:-:S04]  /*c4c0*/  ISETP.NE.AND P0, PT, R3, 0xb, PT ;  /* 0x0000000b0300780c */ /* 0x000fc80003f05270 */
[----:B0-----:R-:W-:Y:S02]  /*c4d0*/  SEL R5, RZ, 0x1, P0 ;  /* 0x00000001ff057807 */ /* 0x001fe40000000000 */
[----:B------:R-:W-:Y:S02]  /*c4e0*/  SEL R3, R3, RZ, P0 ;  /* 0x000000ff03037207 */ /* 0x000fe40000000000 */
[----:B------:R-:W-:-:S03]  /*c4f0*/  LOP3.LUT R7, R0, R5, RZ, 0x3c, !PT ;  /* 0x0000000500077212 */ /* 0x000fc600078e3cff */
[----:B------:R-:W-:Y:S01]  /*c500*/  IMAD R0, R3, 0x8, R2 ;  /* 0x0000000803007824 */ /* 0x000fe200078e0202 */
[----:B------:R-:W-:-:S07]  /*c510*/  SHF.L.U32 R5, R7, 0x1f, RZ ;  /* 0x0000001f07057819 */ /* 0x000fce00000006ff */
.L_x_250:
        /* <DEDUP_REMOVED lines=11> */
.L_x_251:
        /* <DEDUP_REMOVED lines=11> */
.L_x_252:
        /* <DEDUP_REMOVED lines=11> */
.L_x_253:
        /* <DEDUP_REMOVED lines=11> */
.L_x_254:
        /* <DEDUP_REMOVED lines=11> */
.L_x_255:
        /* <DEDUP_REMOVED lines=11> */
.L_x_256:
        /* <DEDUP_REMOVED lines=11> */
.L_x_257:
        /* <DEDUP_REMOVED lines=11> */
.L_x_258:
        /* <DEDUP_REMOVED lines=11> */
.L_x_259:
[----:B0-----:R0:W1:Y:S02]  /*cb50*/  SYNCS.PHASECHK.TRANS64.TRYWAIT P0, [R3+URZ], R0 ;  /* 0x00000000030075a7 */ /* 0x001064000800017f */
[----:B-1----:R-:W-:Y:S05]  /*cb60*/  @!P0 NANOSLEEP.SYNCS 0x989680 ;  /* 0x009896800000895d */ /* 0x002fea0003900000 */
[----:B------:R-:W1:Y:S02]  /*cb70*/  @!P0 SYNCS.PHASECHK.TRANS64 P0, [R3+URZ], R0 ;  /* 0x00000000030085a7 */ /* 0x000e64000800007f */
[----:B-1----:R-:W-:Y:S05]  /*cb80*/  @P0 EXIT ;  /* 0x000000000000094d */ /* 0x002fea0003800000 */
[----:B------:R-:W-:Y:S05]  /*cb90*/  BRA `(.L_x_259) ;  /* 0xfffffffc00ec7947 */ /* 0x000fea000383ffff */
.L_x_260:
[----:B------:R-:W-:-:S00]  /*cba0*/  BRA `(.L_x_260) ;  /* 0xfffffffc00fc7947 */ /* 0x000fc0000383ffff */
[----:B------:R-:W-:-:S00]  /*cbb0*/  NOP ;  /* 0x0000000000007918 */ /* 0x000fc00000000000 */
        /* <DEDUP_REMOVED lines=12> */
.L_x_261:


//--------------------- .nv.shared._ZN7cutlass13device_kernelINS_4conv6kernel13ConvUniversalINS1_16ConvProblemShapeILNS1_8OperatorE0ELi3EEENS1_10collective14CollectiveConvINS1_46MainloopSm90TmaGmmaWarpSpecializedImplicitGemmILS5_0ELi11ELi3EN4cute5tupleIJNSA_1CILi1EEESD_SD_EEENS1_36KernelImplicitTmaWarpSpecializedSm90ELi1EEENSB_IJNSC_ILi256EEENSC_ILi64EEENSB_IJNSC_ILi32EEEEEEEEENS_6half_tESM_NSA_8TiledMMAINSA_8MMA_AtomIJNSA_4SM904GMMA25MMA_64x64x16_F32F16F16_SSILNSQ_5MajorE0ELSS_0ELNSQ_7ScaleInE1ELST_1EEEEEENSA_6LayoutISE_NSB_IJNSC_ILi0EEESX_SX_EEEEENSB_IJNSA_10UnderscoreES10_S10_EEEEENS7_6detail26Sm90ImplicitGemmTileTraitsINSA_20SM90_TMA_LOAD_IM2COLENSA_14ComposedLayoutINSA_7SwizzleILi2ELi4ELi3EEENSA_18smem_ptr_flag_bitsILi16EEENSW_INSB_IJNSB_IJNSC_ILi8EEESJ_EEENSB_IJSJ_SD_EEENSB_IJSD_NSC_ILi11EEEEEEEEENSB_IJNSB_IJSJ_SH_EEENSB_IJSD_SX_EEENSB_IJSX_NSC_ILi8192EEEEEEEEEEEEEvEENS14_INSA_13SM90_TMA_LOADENS16_IS18_S1A_NSW_INSB_IJNSB_IJS1B_S1B_EEES1D_S1F_EEENSB_IJS1H_S1I_NSB_IJSX_NSC_ILi2048EEEEEEEEEEEEEvEEEENS_8epilogue10collective6detail29Sm90TmaWarpSpecializedAdapterINS20_15DefaultEpilogueISM_NSB_IJNSB_IJllllEEESD_SX_EEES25_NS1Z_6thread17LinearCombinationISM_Li1EffLNS26_9ScaleType4KindE0ELNS_15FloatRoundStyleE2ESM_EENS_4gemm15EpilogueDefaultEEEEEvvEEEEvNT_6ParamsE --------------------------
	.section	.nv.shared._ZN7cutlass13device_kernelINS_4conv6kernel13ConvUniversalINS1_16ConvProblemShapeILNS1_8OperatorE0ELi3EEENS1_10collective14CollectiveConvINS1_46MainloopSm90TmaGmmaWarpSpecializedImplicitGemmILS5_0ELi11ELi3EN4cute5tupleIJNSA_1CILi1EEESD_SD_EEENS1_36KernelImplicitTmaWarpSpecializedSm90ELi1EEENSB_IJNSC_ILi256EEENSC_ILi64EEENSB_IJNSC_ILi32EEEEEEEEENS_6half_tESM_NSA_8TiledMMAINSA_8MMA_AtomIJNSA_4SM904GMMA25MMA_64x64x16_F32F16F16_SSILNSQ_5MajorE0ELSS_0ELNSQ_7ScaleInE1ELST_1EEEEEENSA_6LayoutISE_NSB_IJNSC_ILi0EEESX_SX_EEEEENSB_IJNSA_10UnderscoreES10_S10_EEEEENS7_6detail26Sm90ImplicitGemmTileTraitsINSA_20SM90_TMA_LOAD_IM2COLENSA_14ComposedLayoutINSA_7SwizzleILi2ELi4ELi3EEENSA_18smem_ptr_flag_bitsILi16EEENSW_INSB_IJNSB_IJNSC_ILi8EEESJ_EEENSB_IJSJ_SD_EEENSB_IJSD_NSC_ILi11EEEEEEEEENSB_IJNSB_IJSJ_SH_EEENSB_IJSD_SX_EEENSB_IJSX_NSC_ILi8192EEEEEEEEEEEEEvEENS14_INSA_13SM90_TMA_LOADENS16_IS18_S1A_NSW_INSB_IJNSB_IJS1B_S1B_EEES1D_S1F_EEENSB_IJS1H_S1I_NSB_IJSX_NSC_ILi2048EEEEEEEEEEEEEvEEEENS_8epilogue10collective6detail29Sm90TmaWarpSpecializedAdapterINS20_15DefaultEpilogueISM_NSB_IJNSB_IJllllEEESD_SX_EEES25_NS1Z_6thread17LinearCombinationISM_Li1EffLNS26_9ScaleType4KindE0ELNS_15FloatRoundStyleE2ESM_EENS_4gemm15EpilogueDefaultEEEEEvvEEEEvNT_6ParamsE,"aw",@nobits
	.sectionflags	@""
	.align	16
	.zero		1024


//--------------------- .nv.shared.reserved.0     --------------------------
	.section	.nv.shared.reserved.0,"aw",@nobits
	.weak		__nv_reservedSMEM_offset_0_alias
	.size		__nv_reservedSMEM_offset_0_alias, 0, 0
	.other		__nv_reservedSMEM_offset_0_alias,@"STO_CUDA_RESERVED_SHARED STV_DEFAULT"
__nv_reservedSMEM_offset_0_alias:
	.zero		0


//--------------------- .nv.global                --------------------------
	.section	.nv.global,"aw",@nobits
.nv.global:
	.type		_ZN39_INTERNAL_1b980728_4_k_cu_2f16ab11_27934cute1_E,@object
	.size		_ZN39_INTERNAL_1b980728_4_k_cu_2f16ab11_27934cute1_E,(_ZN39_INTERNAL_1b980728_4_k_cu_2f16ab11_27934cuda3std3__45__cpo6cbeginE - _ZN39_INTERNAL_1b980728_4_k_cu_2f16ab11_27934cute1_E)
_ZN39_INTERNAL_1b980728_4_k_cu_2f16ab11_27934cute1_E:
	.zero		1
	.type		_ZN39_INTERNAL_1b980728_4_k_cu_2f16ab11_27934cuda3std3__45__cpo6cbeginE,@object
	.size		_ZN39_INTERNAL_1b980728_4_k_cu_2f16ab11_27934cuda3std3__45__cpo6cbeginE,(_ZN39_INTERNAL_1b980728_4_k_cu_2f16ab11_27934cuda3std3__48in_placeE - _ZN39_INTERNAL_1b980728_4_k_cu_2f16ab11_27934cuda3std3__45__cpo6cbeginE)
_ZN39_INTERNAL_1b980728_4_k_cu_2f16ab11_27934cuda3std3__45__cpo6cbeginE:
	.zero		1
	.type		_ZN39_INTERNAL_1b980728_4_k_cu_2f16ab11_27934cuda3std3__48in_placeE,@object
	.size		_ZN39_INTERNAL_1b980728_4_k_cu_2f16ab11_27934cuda3std3__48in_placeE,(_ZN39_INTERNAL_1b980728_4_k_cu_2f16ab11_27934cuda3std6ranges3__45__cpo9iter_moveE - _ZN39_INTERNAL_1b980728_4_k_cu_2f16ab11_27934cuda3std3__48in_placeE)
_ZN39_INTERNAL_1b980728_4_k_cu_2f16ab11_27934cuda3std3__48in_placeE:
	.zero		1
	.type		_ZN39_INTERNAL_1b980728_4_k_cu_2f16ab11_27934cuda3std6ranges3__45__cpo9iter_moveE,@object
	.size		_ZN39_INTERNAL_1b980728_4_k_cu_2f16ab11_27934cuda3std6ranges3__45__cpo9iter_moveE,(_ZN39_INTERNAL_1b980728_4_k_cu_2f16ab11_27934cuda3std3__45__cpo5beginE - _ZN39_INTERNAL_1b980728_4_k_cu_2f16ab11_27934cuda3std6ranges3__45__cpo9iter_moveE)
_ZN39_INTERNAL_1b980728_4_k_cu_2f16ab11_27934cuda3std6ranges3__45__cpo9iter_moveE:
	.zero		1
	.type		_ZN39_INTERNAL_1b980728_4_k_cu_2f16ab11_27934cuda3std3__45__cpo5beginE,@object
	.size		_ZN39_INTERNAL_1b980728_4_k_cu_2f16ab11_27934cuda3std3__45__cpo5beginE,(_ZN39_INTERNAL_1b980728_4_k_cu_2f16ab11_27934cuda3std3__441_GLOBAL__N__1b980728_4_k_cu_2f16ab11_27936ignoreE - _ZN39_INTERNAL_1b980728_4_k_cu_2f16ab11_27934cuda3std3__45__cpo5beginE)
_ZN39_INTERNAL_1b980728_4_k_cu_2f16ab11_27934cuda3std3__45__cpo5beginE:
	.zero		1
	.type		_ZN39_INTERNAL_1b980728_4_k_cu_2f16ab11_27934cuda3std3__441_GLOBAL__N__1b980728_4_k_cu_2f16ab11_27936ignoreE,@object
	.size		_ZN39_INTERNAL_1b980728_4_k_cu_2f16ab11_27934cuda3std3__441_GLOBAL__N__1b980728_4_k_cu_2f16ab11_27936ignoreE,(_ZN39_INTERNAL_1b980728_4_k_cu_2f16ab11_27934cute7productE - _ZN39_INTERNAL_1b980728_4_k_cu_2f16ab11_27934cuda3std3__441_GLOBAL__N__1b980728_4_k_cu_2f16ab11_27936ignoreE)
_ZN39_INTERNAL_1b980728_4_k_cu_2f16ab11_27934cuda3std3__441_GLOBAL__N__1b980728_4_k_cu_2f16ab11_27936ignoreE:
	.zero		1
	.type		_ZN39_INTERNAL_1b980728_4_k_cu_2f16ab11_27934cute7productE,@object
	.size		_ZN39_INTERNAL_1b980728_4_k_cu_2f16ab11_27934cute7productE,(_ZN39_INTERNAL_1b980728_4_k_cu_2f16ab11_27934cuda3std3__45__cpo3endE - _ZN39_INTERNAL_1b980728_4_k_cu_2f16ab11_27934cute7productE)
_ZN39_INTERNAL_1b980728_4_k_cu_2f16ab11_27934cute7productE:
	.zero		1
	.type		_ZN39_INTERNAL_1b980728_4_k_cu_2f16ab11_27934cuda3std3__45__cpo3endE,@object
	.size		_ZN39_INTERNAL_1b980728_4_k_cu_2f16ab11_27934cuda3std3__45__cpo3endE,(_ZN39_INTERNAL_1b980728_4_k_cu_2f16ab11_27934cuda3std3__419piecewise_constructE - _ZN39_INTERNAL_1b980728_4_k_cu_2f16ab11_27934cuda3std3__45__cpo3endE)
_ZN39_INTERNAL_1b980728_4_k_cu_2f16ab11_27934cuda3std3__45__cpo3endE:
	.zero		1
	.type		_ZN39_INTERNAL_1b980728_4_k_cu_2f16ab11_27934cuda3std3__419piecewise_constructE,@object
	.size		_ZN39_INTERNAL_1b980728_4_k_cu_2f16ab11_27934cuda3std3__419piecewise_constructE,(_ZN39_INTERNAL_1b980728_4_k_cu_2f16ab11_27934cuda3std3__45__cpo4cendE - _ZN39_INTERNAL_1b980728_4_k_cu_2f16ab11_27934cuda3std3__419piecewise_constructE)
_ZN39_INTERNAL_1b980728_4_k_cu_2f16ab11_27934cuda3std3__419piecewise_constructE:
	.zero		1
	.type		_ZN39_INTERNAL_1b980728_4_k_cu_2f16ab11_27934cuda3std3__45__cpo4cendE,@object
	.size		_ZN39_INTERNAL_1b980728_4_k_cu_2f16ab11_27934cuda3std3__45__cpo4cendE,(_ZN39_INTERNAL_1b980728_4_k_cu_2f16ab11_27934cuda3std6ranges3__45__cpo4swapE - _ZN39_INTERNAL_1b980728_4_k_cu_2f16ab11_27934cuda3std3__45__cpo4cendE)
_ZN39_INTERNAL_1b980728_4_k_cu_2f16ab11_27934cuda3std3__45__cpo4cendE:
	.zero		1
	.type		_ZN39_INTERNAL_1b980728_4_k_cu_2f16ab11_27934cuda3std6ranges3__45__cpo4swapE,@object
	.size		_ZN39_INTERNAL_1b980728_4_k_cu_2f16ab11_27934cuda3std6ranges3__45__cpo4swapE,(.L_7 - _ZN39_INTERNAL_1b980728_4_k_cu_2f16ab11_27934cuda3std6ranges3__45__cpo4swapE)
_ZN39_INTERNAL_1b980728_4_k_cu_2f16ab11_27934cuda3std6ranges3__45__cpo4swapE:
	.zero		1
.L_7:


//--------------------- .nv.constant0._ZN7cutlass13device_kernelINS_4conv6kernel13ConvUniversalINS1_16ConvProblemShapeILNS1_8OperatorE0ELi3EEENS1_10collective14CollectiveConvINS1_46MainloopSm90TmaGmmaWarpSpecializedImplicitGemmILS5_0ELi11ELi3EN4cute5tupleIJNSA_1CILi1EEESD_SD_EEENS1_36KernelImplicitTmaWarpSpecializedSm90ELi1EEENSB_IJNSC_ILi256EEENSC_ILi64EEENSB_IJNSC_ILi32EEEEEEEEENS_6half_tESM_NSA_8TiledMMAINSA_8MMA_AtomIJNSA_4SM904GMMA25MMA_64x64x16_F32F16F16_SSILNSQ_5MajorE0ELSS_0ELNSQ_7ScaleInE1ELST_1EEEEEENSA_6LayoutISE_NSB_IJNSC_ILi0EEESX_SX_EEEEENSB_IJNSA_10UnderscoreES10_S10_EEEEENS7_6detail26Sm90ImplicitGemmTileTraitsINSA_20SM90_TMA_LOAD_IM2COLENSA_14ComposedLayoutINSA_7SwizzleILi2ELi4ELi3EEENSA_18smem_ptr_flag_bitsILi16EEENSW_INSB_IJNSB_IJNSC_ILi8EEESJ_EEENSB_IJSJ_SD_EEENSB_IJSD_NSC_ILi11EEEEEEEEENSB_IJNSB_IJSJ_SH_EEENSB_IJSD_SX_EEENSB_IJSX_NSC_ILi8192EEEEEEEEEEEEEvEENS14_INSA_13SM90_TMA_LOADENS16_IS18_S1A_NSW_INSB_IJNSB_IJS1B_S1B_EEES1D_S1F_EEENSB_IJS1H_S1I_NSB_IJSX_NSC_ILi2048EEEEEEEEEEEEEvEEEENS_8epilogue10collective6detail29Sm90TmaWarpSpecializedAdapterINS20_15DefaultEpilogueISM_NSB_IJNSB_IJllllEEESD_SX_EEES25_NS1Z_6thread17LinearCombinationISM_Li1EffLNS26_9ScaleType4KindE0ELNS_15FloatRoundStyleE2ESM_EENS_4gemm15EpilogueDefaultEEEEEvvEEEEvNT_6ParamsE --------------------------
	.section	.nv.constant0._ZN7cutlass13device_kernelINS_4conv6kernel13ConvUniversalINS1_16ConvProblemShapeILNS1_8OperatorE0ELi3EEENS1_10collective14CollectiveConvINS1_46MainloopSm90TmaGmmaWarpSpecializedImplicitGemmILS5_0ELi11ELi3EN4cute5tupleIJNSA_1CILi1EEESD_SD_EEENS1_36KernelImplicitTmaWarpSpecializedSm90ELi1EEENSB_IJNSC_ILi256EEENSC_ILi64EEENSB_IJNSC_ILi32EEEEEEEEENS_6half_tESM_NSA_8TiledMMAINSA_8MMA_AtomIJNSA_4SM904GMMA25MMA_64x64x16_F32F16F16_SSILNSQ_5MajorE0ELSS_0ELNSQ_7ScaleInE1ELST_1EEEEEENSA_6LayoutISE_NSB_IJNSC_ILi0EEESX_SX_EEEEENSB_IJNSA_10UnderscoreES10_S10_EEEEENS7_6detail26Sm90ImplicitGemmTileTraitsINSA_20SM90_TMA_LOAD_IM2COLENSA_14ComposedLayoutINSA_7SwizzleILi2ELi4ELi3EEENSA_18smem_ptr_flag_bitsILi16EEENSW_INSB_IJNSB_IJNSC_ILi8EEESJ_EEENSB_IJSJ_SD_EEENSB_IJSD_NSC_ILi11EEEEEEEEENSB_IJNSB_IJSJ_SH_EEENSB_IJSD_SX_EEENSB_IJSX_NSC_ILi8192EEEEEEEEEEEEEvEENS14_INSA_13SM90_TMA_LOADENS16_IS18_S1A_NSW_INSB_IJNSB_IJS1B_S1B_EEES1D_S1F_EEENSB_IJS1H_S1I_NSB_IJSX_NSC_ILi2048EEEEEEEEEEEEEvEEEENS_8epilogue10collective6detail29Sm90TmaWarpSpecializedAdapterINS20_15DefaultEpilogueISM_NSB_IJNSB_IJllllEEESD_SX_EEES25_NS1Z_6thread17LinearCombinationISM_Li1EffLNS26_9ScaleType4KindE0ELNS_15FloatRoundStyleE2ESM_EENS_4gemm15EpilogueDefaultEEEEEvvEEEEvNT_6ParamsE,"a",@progbits
	.sectionflags	@""
	.align	4
.nv.constant0._ZN7cutlass13device_kernelINS_4conv6kernel13ConvUniversalINS1_16ConvProblemShapeILNS1_8OperatorE0ELi3EEENS1_10collective14CollectiveConvINS1_46MainloopSm90TmaGmmaWarpSpecializedImplicitGemmILS5_0ELi11ELi3EN4cute5tupleIJNSA_1CILi1EEESD_SD_EEENS1_36KernelImplicitTmaWarpSpecializedSm90ELi1EEENSB_IJNSC_ILi256EEENSC_ILi64EEENSB_IJNSC_ILi32EEEEEEEEENS_6half_tESM_NSA_8TiledMMAINSA_8MMA_AtomIJNSA_4SM904GMMA25MMA_64x64x16_F32F16F16_SSILNSQ_5MajorE0ELSS_0ELNSQ_7ScaleInE1ELST_1EEEEEENSA_6LayoutISE_NSB_IJNSC_ILi0EEESX_SX_EEEEENSB_IJNSA_10UnderscoreES10_S10_EEEEENS7_6detail26Sm90ImplicitGemmTileTraitsINSA_20SM90_TMA_LOAD_IM2COLENSA_14ComposedLayoutINSA_7SwizzleILi2ELi4ELi3EEENSA_18smem_ptr_flag_bitsILi16EEENSW_INSB_IJNSB_IJNSC_ILi8EEESJ_EEENSB_IJSJ_SD_EEENSB_IJSD_NSC_ILi11EEEEEEEEENSB_IJNSB_IJSJ_SH_EEENSB_IJSD_SX_EEENSB_IJSX_NSC_ILi8192EEEEEEEEEEEEEvEENS14_INSA_13SM90_TMA_LOADENS16_IS18_S1A_NSW_INSB_IJNSB_IJS1B_S1B_EEES1D_S1F_EEENSB_IJS1H_S1I_NSB_IJSX_NSC_ILi2048EEEEEEEEEEEEEvEEEENS_8epilogue10collective6detail29Sm90TmaWarpSpecializedAdapterINS20_15DefaultEpilogueISM_NSB_IJNSB_IJllllEEESD_SX_EEES25_NS1Z_6thread17LinearCombinationISM_Li1EffLNS26_9ScaleType4KindE0ELNS_15FloatRoundStyleE2ESM_EENS_4gemm15EpilogueDefaultEEEEEvvEEEEvNT_6ParamsE:
	.zero		1664


//--------------------- SYMBOLS --------------------------

	.type		.nv.reservedSmem.offset0,@object
	.size		.nv.reservedSmem.offset0,0x4
